//
// Generated by NVIDIA NVVM Compiler
//
// Compiler Build ID: CL-36424714
// Cuda compilation tools, release 13.0, V13.0.88
// Based on NVVM 20.0.0
//

.version 9.0
.target sm_100
.address_size 64

	// .globl	_Z6conv1DPiS_S_iii

.visible .entry _Z6conv1DPiS_S_iii(
	.param .u64 .ptr .align 1 _Z6conv1DPiS_S_iii_param_0,
	.param .u64 .ptr .align 1 _Z6conv1DPiS_S_iii_param_1,
	.param .u64 .ptr .align 1 _Z6conv1DPiS_S_iii_param_2,
	.param .u32 _Z6conv1DPiS_S_iii_param_3,
	.param .u32 _Z6conv1DPiS_S_iii_param_4,
	.param .u32 _Z6conv1DPiS_S_iii_param_5
)
{
	.reg .pred 	%p<56>;
	.reg .b32 	%r<130>;
	.reg .b64 	%rd<47>;

	ld.param.u64 	%rd8, [_Z6conv1DPiS_S_iii_param_0];
	ld.param.u64 	%rd9, [_Z6conv1DPiS_S_iii_param_1];
	ld.param.u64 	%rd7, [_Z6conv1DPiS_S_iii_param_2];
	ld.param.u32 	%r63, [_Z6conv1DPiS_S_iii_param_3];
	ld.param.u32 	%r64, [_Z6conv1DPiS_S_iii_param_4];
	ld.param.u32 	%r65, [_Z6conv1DPiS_S_iii_param_5];
	cvta.to.global.u64 	%rd1, %rd8;
	cvta.to.global.u64 	%rd2, %rd9;
	mov.u32 	%r66, %ctaid.y;
	mov.u32 	%r67, %ntid.y;
	mov.u32 	%r68, %tid.y;
	mad.lo.s32 	%r1, %r66, %r67, %r68;
	setp.ge.s32 	%p1, %r1, %r63;
	@%p1 bra 	$L__BB0_42;
	cvta.to.global.u64 	%rd10, %rd7;
	mul.wide.u32 	%rd11, %r1, 4;
	add.s64 	%rd3, %rd10, %rd11;
	mov.b32 	%r69, 0;
	st.global.u32 	[%rd3], %r69;
	sub.s32 	%r116, %r1, %r65;
	setp.lt.s32 	%p2, %r64, 1;
	@%p2 bra 	$L__BB0_42;
	and.b32  	%r3, %r64, 7;
	setp.lt.u32 	%p3, %r64, 8;
	mov.b32 	%r107, 0;
	mov.u32 	%r124, %r107;
	@%p3 bra 	$L__BB0_21;
	and.b32  	%r124, %r64, 2147483640;
	mov.b32 	%r107, 0;
	mov.u32 	%r106, %r107;
$L__BB0_4:
	.pragma "nounroll";
	setp.lt.s32 	%p4, %r116, 0;
	setp.ge.s32 	%p5, %r116, %r63;
	mul.wide.u32 	%rd12, %r106, 4;
	add.s64 	%rd4, %rd2, %rd12;
	or.pred  	%p6, %p4, %p5;
	@%p6 bra 	$L__BB0_6;
	ld.global.u32 	%r72, [%rd4];
	mul.wide.u32 	%rd13, %r116, 4;
	add.s64 	%rd14, %rd1, %rd13;
	ld.global.u32 	%r73, [%rd14];
	mad.lo.s32 	%r107, %r73, %r72, %r107;
	st.global.u32 	[%rd3], %r107;
$L__BB0_6:
	add.s32 	%r10, %r116, 1;
	setp.lt.s32 	%p7, %r116, -1;
	setp.ge.s32 	%p8, %r10, %r63;
	or.pred  	%p9, %p7, %p8;
	@%p9 bra 	$L__BB0_8;
	ld.global.u32 	%r74, [%rd4+4];
	mul.wide.u32 	%rd15, %r10, 4;
	add.s64 	%rd16, %rd1, %rd15;
	ld.global.u32 	%r75, [%rd16];
	mad.lo.s32 	%r107, %r75, %r74, %r107;
	st.global.u32 	[%rd3], %r107;
$L__BB0_8:
	add.s32 	%r13, %r116, 2;
	setp.lt.s32 	%p10, %r116, -2;
	setp.ge.s32 	%p11, %r13, %r63;
	or.pred  	%p12, %p10, %p11;
	@%p12 bra 	$L__BB0_10;
	ld.global.u32 	%r76, [%rd4+8];
	mul.wide.u32 	%rd17, %r13, 4;
	add.s64 	%rd18, %rd1, %rd17;
	ld.global.u32 	%r77, [%rd18];
	mad.lo.s32 	%r107, %r77, %r76, %r107;
	st.global.u32 	[%rd3], %r107;
$L__BB0_10:
	add.s32 	%r16, %r116, 3;
	setp.lt.s32 	%p13, %r116, -3;
	setp.ge.s32 	%p14, %r16, %r63;
	or.pred  	%p15, %p13, %p14;
	@%p15 bra 	$L__BB0_12;
	ld.global.u32 	%r78, [%rd4+12];
	mul.wide.u32 	%rd19, %r16, 4;
	add.s64 	%rd20, %rd1, %rd19;
	ld.global.u32 	%r79, [%rd20];
	mad.lo.s32 	%r107, %r79, %r78, %r107;
	st.global.u32 	[%rd3], %r107;
$L__BB0_12:
	add.s32 	%r19, %r116, 4;
	setp.lt.s32 	%p16, %r116, -4;
	setp.ge.s32 	%p17, %r19, %r63;
	or.pred  	%p18, %p16, %p17;
	@%p18 bra 	$L__BB0_14;
	ld.global.u32 	%r80, [%rd4+16];
	mul.wide.u32 	%rd21, %r19, 4;
	add.s64 	%rd22, %rd1, %rd21;
	ld.global.u32 	%r81, [%rd22];
	mad.lo.s32 	%r107, %r81, %r80, %r107;
	st.global.u32 	[%rd3], %r107;
$L__BB0_14:
	add.s32 	%r22, %r116, 5;
	setp.lt.s32 	%p19, %r116, -5;
	setp.ge.s32 	%p20, %r22, %r63;
	or.pred  	%p21, %p19, %p20;
	@%p21 bra 	$L__BB0_16;
	ld.global.u32 	%r82, [%rd4+20];
	mul.wide.u32 	%rd23, %r22, 4;
	add.s64 	%rd24, %rd1, %rd23;
	ld.global.u32 	%r83, [%rd24];
	mad.lo.s32 	%r107, %r83, %r82, %r107;
	st.global.u32 	[%rd3], %r107;
$L__BB0_16:
	add.s32 	%r25, %r116, 6;
	setp.lt.s32 	%p22, %r116, -6;
	setp.ge.s32 	%p23, %r25, %r63;
	or.pred  	%p24, %p22, %p23;
	@%p24 bra 	$L__BB0_18;
	ld.global.u32 	%r84, [%rd4+24];
	mul.wide.u32 	%rd25, %r25, 4;
	add.s64 	%rd26, %rd1, %rd25;
	ld.global.u32 	%r85, [%rd26];
	mad.lo.s32 	%r107, %r85, %r84, %r107;
	st.global.u32 	[%rd3], %r107;
$L__BB0_18:
	add.s32 	%r28, %r116, 7;
	setp.lt.s32 	%p25, %r116, -7;
	setp.ge.s32 	%p26, %r28, %r63;
	or.pred  	%p27, %p25, %p26;
	@%p27 bra 	$L__BB0_20;
	ld.global.u32 	%r86, [%rd4+28];
	mul.wide.u32 	%rd27, %r28, 4;
	add.s64 	%rd28, %rd1, %rd27;
	ld.global.u32 	%r87, [%rd28];
	mad.lo.s32 	%r107, %r87, %r86, %r107;
	st.global.u32 	[%rd3], %r107;
$L__BB0_20:
	add.s32 	%r106, %r106, 8;
	add.s32 	%r116, %r116, 8;
	setp.ne.s32 	%p28, %r106, %r124;
	@%p28 bra 	$L__BB0_4;
$L__BB0_21:
	setp.eq.s32 	%p29, %r3, 0;
	@%p29 bra 	$L__BB0_42;
	and.b32  	%r36, %r64, 3;
	setp.lt.u32 	%p30, %r3, 4;
	@%p30 bra 	$L__BB0_32;
	setp.lt.s32 	%p31, %r116, 0;
	setp.ge.s32 	%p32, %r116, %r63;
	mul.wide.u32 	%rd29, %r124, 4;
	add.s64 	%rd5, %rd2, %rd29;
	or.pred  	%p33, %p31, %p32;
	@%p33 bra 	$L__BB0_25;
	ld.global.u32 	%r88, [%rd5];
	mul.wide.u32 	%rd30, %r116, 4;
	add.s64 	%rd31, %rd1, %rd30;
	ld.global.u32 	%r89, [%rd31];
	mad.lo.s32 	%r107, %r89, %r88, %r107;
	st.global.u32 	[%rd3], %r107;
$L__BB0_25:
	add.s32 	%r39, %r116, 1;
	setp.lt.s32 	%p34, %r116, -1;
	setp.ge.s32 	%p35, %r39, %r63;
	or.pred  	%p36, %p34, %p35;
	@%p36 bra 	$L__BB0_27;
	ld.global.u32 	%r90, [%rd5+4];
	mul.wide.u32 	%rd32, %r39, 4;
	add.s64 	%rd33, %rd1, %rd32;
	ld.global.u32 	%r91, [%rd33];
	mad.lo.s32 	%r107, %r91, %r90, %r107;
	st.global.u32 	[%rd3], %r107;
$L__BB0_27:
	add.s32 	%r42, %r116, 2;
	setp.lt.s32 	%p37, %r116, -2;
	setp.ge.s32 	%p38, %r42, %r63;
	or.pred  	%p39, %p37, %p38;
	@%p39 bra 	$L__BB0_29;
	ld.global.u32 	%r92, [%rd5+8];
	mul.wide.u32 	%rd34, %r42, 4;
	add.s64 	%rd35, %rd1, %rd34;
	ld.global.u32 	%r93, [%rd35];
	mad.lo.s32 	%r107, %r93, %r92, %r107;
	st.global.u32 	[%rd3], %r107;
$L__BB0_29:
	add.s32 	%r45, %r116, 3;
	setp.lt.s32 	%p40, %r116, -3;
	setp.ge.s32 	%p41, %r45, %r63;
	or.pred  	%p42, %p40, %p41;
	@%p42 bra 	$L__BB0_31;
	ld.global.u32 	%r94, [%rd5+12];
	mul.wide.u32 	%rd36, %r45, 4;
	add.s64 	%rd37, %rd1, %rd36;
	ld.global.u32 	%r95, [%rd37];
	mad.lo.s32 	%r107, %r95, %r94, %r107;
	st.global.u32 	[%rd3], %r107;
$L__BB0_31:
	add.s32 	%r124, %r124, 4;
	add.s32 	%r116, %r116, 4;
$L__BB0_32:
	setp.eq.s32 	%p43, %r36, 0;
	@%p43 bra 	$L__BB0_42;
	setp.eq.s32 	%p44, %r36, 1;
	@%p44 bra 	$L__BB0_39;
	setp.lt.s32 	%p45, %r116, 0;
	setp.ge.s32 	%p46, %r116, %r63;
	mul.wide.u32 	%rd38, %r124, 4;
	add.s64 	%rd6, %rd2, %rd38;
	or.pred  	%p47, %p45, %p46;
	@%p47 bra 	$L__BB0_36;
	ld.global.u32 	%r96, [%rd6];
	mul.wide.u32 	%rd39, %r116, 4;
	add.s64 	%rd40, %rd1, %rd39;
	ld.global.u32 	%r97, [%rd40];
	mad.lo.s32 	%r107, %r97, %r96, %r107;
	st.global.u32 	[%rd3], %r107;
$L__BB0_36:
	add.s32 	%r55, %r116, 1;
	setp.lt.s32 	%p48, %r116, -1;
	setp.ge.s32 	%p49, %r55, %r63;
	or.pred  	%p50, %p48, %p49;
	@%p50 bra 	$L__BB0_38;
	ld.global.u32 	%r98, [%rd6+4];
	mul.wide.u32 	%rd41, %r55, 4;
	add.s64 	%rd42, %rd1, %rd41;
	ld.global.u32 	%r99, [%rd42];
	mad.lo.s32 	%r107, %r99, %r98, %r107;
	st.global.u32 	[%rd3], %r107;
$L__BB0_38:
	add.s32 	%r124, %r124, 2;
	add.s32 	%r116, %r116, 2;
$L__BB0_39:
	and.b32  	%r100, %r64, 1;
	setp.eq.b32 	%p51, %r100, 1;
	not.pred 	%p52, %p51;
	@%p52 bra 	$L__BB0_42;
	setp.lt.s32 	%p53, %r116, 0;
	setp.ge.s32 	%p54, %r116, %r63;
	or.pred  	%p55, %p53, %p54;
	@%p55 bra 	$L__BB0_42;
	mul.wide.u32 	%rd43, %r124, 4;
	add.s64 	%rd44, %rd2, %rd43;
	ld.global.u32 	%r101, [%rd44];
	mul.wide.u32 	%rd45, %r116, 4;
	add.s64 	%rd46, %rd1, %rd45;
	ld.global.u32 	%r102, [%rd46];
	mad.lo.s32 	%r103, %r102, %r101, %r107;
	st.global.u32 	[%rd3], %r103;
$L__BB0_42:
	ret;

}
	// .globl	_Z6conv2DPiPfS0_iiiiii
.visible .entry _Z6conv2DPiPfS0_iiiiii(
	.param .u64 .ptr .align 1 _Z6conv2DPiPfS0_iiiiii_param_0,
	.param .u64 .ptr .align 1 _Z6conv2DPiPfS0_iiiiii_param_1,
	.param .u64 .ptr .align 1 _Z6conv2DPiPfS0_iiiiii_param_2,
	.param .u32 _Z6conv2DPiPfS0_iiiiii_param_3,
	.param .u32 _Z6conv2DPiPfS0_iiiiii_param_4,
	.param .u32 _Z6conv2DPiPfS0_iiiiii_param_5,
	.param .u32 _Z6conv2DPiPfS0_iiiiii_param_6,
	.param .u32 _Z6conv2DPiPfS0_iiiiii_param_7,
	.param .u32 _Z6conv2DPiPfS0_iiiiii_param_8
)
{
	.reg .pred 	%p<92>;
	.reg .b32 	%r<111>;
	.reg .b32 	%f<87>;
	.reg .b64 	%rd<59>;

	ld.param.u64 	%rd7, [_Z6conv2DPiPfS0_iiiiii_param_0];
	ld.param.u64 	%rd8, [_Z6conv2DPiPfS0_iiiiii_param_1];
	ld.param.u64 	%rd6, [_Z6conv2DPiPfS0_iiiiii_param_2];
	ld.param.u32 	%r41, [_Z6conv2DPiPfS0_iiiiii_param_3];
	ld.param.u32 	%r42, [_Z6conv2DPiPfS0_iiiiii_param_4];
	ld.param.u32 	%r43, [_Z6conv2DPiPfS0_iiiiii_param_5];
	ld.param.u32 	%r44, [_Z6conv2DPiPfS0_iiiiii_param_6];
	ld.param.u32 	%r45, [_Z6conv2DPiPfS0_iiiiii_param_7];
	ld.param.u32 	%r46, [_Z6conv2DPiPfS0_iiiiii_param_8];
	cvta.to.global.u64 	%rd1, %rd7;
	cvta.to.global.u64 	%rd2, %rd8;
	mov.u32 	%r47, %ctaid.y;
	mov.u32 	%r48, %ntid.y;
	mov.u32 	%r49, %tid.y;
	mad.lo.s32 	%r1, %r47, %r48, %r49;
	mov.u32 	%r50, %ctaid.x;
	mov.u32 	%r51, %ntid.x;
	mov.u32 	%r52, %tid.x;
	mad.lo.s32 	%r2, %r50, %r51, %r52;
	setp.ge.s32 	%p2, %r1, %r41;
	setp.ge.s32 	%p3, %r2, %r42;
	or.pred  	%p4, %p2, %p3;
	@%p4 bra 	$L__BB1_46;
	cvta.to.global.u64 	%rd9, %rd6;
	sub.s32 	%r99, %r1, %r45;
	mad.lo.s32 	%r53, %r41, %r1, %r2;
	mul.wide.s32 	%rd10, %r53, 4;
	add.s64 	%rd3, %rd9, %rd10;
	mov.b32 	%r54, 0;
	st.global.u32 	[%rd3], %r54;
	setp.lt.s32 	%p5, %r43, 1;
	@%p5 bra 	$L__BB1_46;
	sub.s32 	%r4, %r2, %r46;
	setp.lt.s32 	%p6, %r44, 1;
	@%p6 bra 	$L__BB1_46;
	and.b32  	%r5, %r44, 7;
	and.b32  	%r6, %r44, 1;
	sub.s32 	%r56, %r2, %r46;
	add.s32 	%r7, %r56, 3;
	and.b32  	%r57, %r44, 2147483640;
	neg.s32 	%r8, %r57;
	mov.b32 	%r100, 0;
	mov.f32 	%f86, 0f00000000;
$L__BB1_4:
	setp.lt.u32 	%p7, %r44, 8;
	setp.gt.s32 	%p8, %r99, -1;
	setp.lt.s32 	%p9, %r99, %r41;
	and.pred  	%p1, %p8, %p9;
	mul.lo.s32 	%r11, %r100, %r43;
	mul.lo.s32 	%r12, %r99, %r41;
	mov.b32 	%r108, 0;
	mov.u32 	%r107, %r4;
	@%p7 bra 	$L__BB1_24;
	add.s32 	%r103, %r4, %r12;
	mov.u32 	%r101, %r8;
	mov.u32 	%r102, %r11;
	mov.u32 	%r104, %r7;
$L__BB1_6:
	.pragma "nounroll";
	add.s32 	%r17, %r104, -3;
	setp.gt.s32 	%p10, %r17, -1;
	setp.lt.s32 	%p11, %r17, %r42;
	and.pred  	%p12, %p10, %p11;
	and.pred  	%p13, %p1, %p12;
	not.pred 	%p14, %p13;
	@%p14 bra 	$L__BB1_8;
	mul.wide.u32 	%rd11, %r102, 4;
	add.s64 	%rd12, %rd2, %rd11;
	ld.global.f32 	%f37, [%rd12];
	mul.wide.u32 	%rd13, %r103, 4;
	add.s64 	%rd14, %rd1, %rd13;
	ld.global.u32 	%r59, [%rd14];
	cvt.rn.f32.s32 	%f38, %r59;
	fma.rn.f32 	%f86, %f37, %f38, %f86;
	st.global.f32 	[%rd3], %f86;
$L__BB1_8:
	setp.gt.s32 	%p15, %r17, -2;
	add.s32 	%r60, %r17, 1;
	setp.lt.s32 	%p16, %r60, %r42;
	and.pred  	%p17, %p15, %p16;
	and.pred  	%p18, %p1, %p17;
	mul.wide.u32 	%rd15, %r102, 4;
	add.s64 	%rd4, %rd2, %rd15;
	not.pred 	%p19, %p18;
	@%p19 bra 	$L__BB1_10;
	ld.global.f32 	%f39, [%rd4+4];
	add.s32 	%r61, %r103, 1;
	mul.wide.u32 	%rd16, %r61, 4;
	add.s64 	%rd17, %rd1, %rd16;
	ld.global.u32 	%r62, [%rd17];
	cvt.rn.f32.s32 	%f40, %r62;
	fma.rn.f32 	%f86, %f39, %f40, %f86;
	st.global.f32 	[%rd3], %f86;
$L__BB1_10:
	setp.gt.s32 	%p20, %r17, -3;
	add.s32 	%r63, %r17, 2;
	setp.lt.s32 	%p21, %r63, %r42;
	and.pred  	%p22, %p20, %p21;
	and.pred  	%p23, %p1, %p22;
	not.pred 	%p24, %p23;
	@%p24 bra 	$L__BB1_12;
	ld.global.f32 	%f41, [%rd4+8];
	add.s32 	%r64, %r103, 2;
	mul.wide.u32 	%rd18, %r64, 4;
	add.s64 	%rd19, %rd1, %rd18;
	ld.global.u32 	%r65, [%rd19];
	cvt.rn.f32.s32 	%f42, %r65;
	fma.rn.f32 	%f86, %f41, %f42, %f86;
	st.global.f32 	[%rd3], %f86;
$L__BB1_12:
	setp.gt.s32 	%p25, %r17, -4;
	setp.lt.s32 	%p26, %r104, %r42;
	and.pred  	%p27, %p25, %p26;
	and.pred  	%p28, %p1, %p27;
	not.pred 	%p29, %p28;
	@%p29 bra 	$L__BB1_14;
	ld.global.f32 	%f43, [%rd4+12];
	add.s32 	%r66, %r103, 3;
	mul.wide.u32 	%rd20, %r66, 4;
	add.s64 	%rd21, %rd1, %rd20;
	ld.global.u32 	%r67, [%rd21];
	cvt.rn.f32.s32 	%f44, %r67;
	fma.rn.f32 	%f86, %f43, %f44, %f86;
	st.global.f32 	[%rd3], %f86;
$L__BB1_14:
	setp.gt.s32 	%p30, %r17, -5;
	add.s32 	%r68, %r17, 4;
	setp.lt.s32 	%p31, %r68, %r42;
	and.pred  	%p32, %p30, %p31;
	and.pred  	%p33, %p1, %p32;
	not.pred 	%p34, %p33;
	@%p34 bra 	$L__BB1_16;
	ld.global.f32 	%f45, [%rd4+16];
	add.s32 	%r69, %r103, 4;
	mul.wide.u32 	%rd22, %r69, 4;
	add.s64 	%rd23, %rd1, %rd22;
	ld.global.u32 	%r70, [%rd23];
	cvt.rn.f32.s32 	%f46, %r70;
	fma.rn.f32 	%f86, %f45, %f46, %f86;
	st.global.f32 	[%rd3], %f86;
$L__BB1_16:
	setp.gt.s32 	%p35, %r17, -6;
	add.s32 	%r71, %r17, 5;
	setp.lt.s32 	%p36, %r71, %r42;
	and.pred  	%p37, %p35, %p36;
	and.pred  	%p38, %p1, %p37;
	not.pred 	%p39, %p38;
	@%p39 bra 	$L__BB1_18;
	ld.global.f32 	%f47, [%rd4+20];
	add.s32 	%r72, %r103, 5;
	mul.wide.u32 	%rd24, %r72, 4;
	add.s64 	%rd25, %rd1, %rd24;
	ld.global.u32 	%r73, [%rd25];
	cvt.rn.f32.s32 	%f48, %r73;
	fma.rn.f32 	%f86, %f47, %f48, %f86;
	st.global.f32 	[%rd3], %f86;
$L__BB1_18:
	setp.gt.s32 	%p40, %r17, -7;
	add.s32 	%r74, %r17, 6;
	setp.lt.s32 	%p41, %r74, %r42;
	and.pred  	%p42, %p40, %p41;
	and.pred  	%p43, %p1, %p42;
	not.pred 	%p44, %p43;
	@%p44 bra 	$L__BB1_20;
	ld.global.f32 	%f49, [%rd4+24];
	add.s32 	%r75, %r103, 6;
	mul.wide.u32 	%rd26, %r75, 4;
	add.s64 	%rd27, %rd1, %rd26;
	ld.global.u32 	%r76, [%rd27];
	cvt.rn.f32.s32 	%f50, %r76;
	fma.rn.f32 	%f86, %f49, %f50, %f86;
	st.global.f32 	[%rd3], %f86;
$L__BB1_20:
	setp.gt.s32 	%p45, %r17, -8;
	add.s32 	%r77, %r17, 7;
	setp.lt.s32 	%p46, %r77, %r42;
	and.pred  	%p47, %p45, %p46;
	and.pred  	%p48, %p1, %p47;
	not.pred 	%p49, %p48;
	@%p49 bra 	$L__BB1_22;
	ld.global.f32 	%f51, [%rd4+28];
	add.s32 	%r78, %r103, 7;
	mul.wide.u32 	%rd28, %r78, 4;
	add.s64 	%rd29, %rd1, %rd28;
	ld.global.u32 	%r79, [%rd29];
	cvt.rn.f32.s32 	%f52, %r79;
	fma.rn.f32 	%f86, %f51, %f52, %f86;
	st.global.f32 	[%rd3], %f86;
$L__BB1_22:
	add.s32 	%r104, %r104, 8;
	add.s32 	%r103, %r103, 8;
	add.s32 	%r102, %r102, 8;
	add.s32 	%r101, %r101, 8;
	setp.eq.s32 	%p50, %r101, 0;
	@%p50 bra 	$L__BB1_23;
	bra.uni 	$L__BB1_6;
$L__BB1_23:
	and.b32  	%r108, %r44, 2147483640;
	add.s32 	%r107, %r104, -3;
$L__BB1_24:
	setp.eq.s32 	%p51, %r5, 0;
	@%p51 bra 	$L__BB1_45;
	add.s32 	%r80, %r5, -1;
	setp.lt.u32 	%p52, %r80, 3;
	@%p52 bra 	$L__BB1_35;
	setp.gt.s32 	%p53, %r107, -1;
	setp.lt.s32 	%p54, %r107, %r42;
	and.pred  	%p55, %p53, %p54;
	and.pred  	%p56, %p1, %p55;
	not.pred 	%p57, %p56;
	@%p57 bra 	$L__BB1_28;
	add.s32 	%r81, %r108, %r11;
	mul.wide.u32 	%rd30, %r81, 4;
	add.s64 	%rd31, %rd2, %rd30;
	ld.global.f32 	%f53, [%rd31];
	add.s32 	%r82, %r107, %r12;
	mul.wide.u32 	%rd32, %r82, 4;
	add.s64 	%rd33, %rd1, %rd32;
	ld.global.u32 	%r83, [%rd33];
	cvt.rn.f32.s32 	%f54, %r83;
	fma.rn.f32 	%f86, %f53, %f54, %f86;
	st.global.f32 	[%rd3], %f86;
$L__BB1_28:
	add.s32 	%r27, %r107, 1;
	setp.gt.s32 	%p58, %r107, -2;
	setp.lt.s32 	%p59, %r27, %r42;
	and.pred  	%p60, %p58, %p59;
	and.pred  	%p61, %p1, %p60;
	cvt.u64.u32 	%rd34, %r11;
	cvt.u64.u32 	%rd35, %r108;
	add.s64 	%rd36, %rd35, %rd34;
	shl.b64 	%rd37, %rd36, 2;
	add.s64 	%rd5, %rd2, %rd37;
	not.pred 	%p62, %p61;
	@%p62 bra 	$L__BB1_30;
	ld.global.f32 	%f55, [%rd5+4];
	add.s32 	%r84, %r27, %r12;
	mul.wide.u32 	%rd38, %r84, 4;
	add.s64 	%rd39, %rd1, %rd38;
	ld.global.u32 	%r85, [%rd39];
	cvt.rn.f32.s32 	%f56, %r85;
	fma.rn.f32 	%f86, %f55, %f56, %f86;
	st.global.f32 	[%rd3], %f86;
$L__BB1_30:
	add.s32 	%r28, %r107, 2;
	setp.gt.s32 	%p63, %r107, -3;
	setp.lt.s32 	%p64, %r28, %r42;
	and.pred  	%p65, %p63, %p64;
	and.pred  	%p66, %p1, %p65;
	not.pred 	%p67, %p66;
	@%p67 bra 	$L__BB1_32;
	ld.global.f32 	%f57, [%rd5+8];
	add.s32 	%r86, %r28, %r12;
	mul.wide.u32 	%rd40, %r86, 4;
	add.s64 	%rd41, %rd1, %rd40;
	ld.global.u32 	%r87, [%rd41];
	cvt.rn.f32.s32 	%f58, %r87;
	fma.rn.f32 	%f86, %f57, %f58, %f86;
	st.global.f32 	[%rd3], %f86;
$L__BB1_32:
	add.s32 	%r29, %r107, 3;
	setp.gt.s32 	%p68, %r107, -4;
	setp.lt.s32 	%p69, %r29, %r42;
	and.pred  	%p70, %p68, %p69;
	and.pred  	%p71, %p1, %p70;
	not.pred 	%p72, %p71;
	@%p72 bra 	$L__BB1_34;
	ld.global.f32 	%f59, [%rd5+12];
	add.s32 	%r88, %r29, %r12;
	mul.wide.u32 	%rd42, %r88, 4;
	add.s64 	%rd43, %rd1, %rd42;
	ld.global.u32 	%r89, [%rd43];
	cvt.rn.f32.s32 	%f60, %r89;
	fma.rn.f32 	%f86, %f59, %f60, %f86;
	st.global.f32 	[%rd3], %f86;
$L__BB1_34:
	add.s32 	%r108, %r108, 4;
	add.s32 	%r107, %r107, 4;
$L__BB1_35:
	and.b32  	%r90, %r44, 3;
	setp.eq.s32 	%p73, %r90, 0;
	@%p73 bra 	$L__BB1_45;
	setp.eq.s32 	%p74, %r90, 1;
	@%p74 bra 	$L__BB1_42;
	setp.gt.s32 	%p75, %r107, -1;
	setp.lt.s32 	%p76, %r107, %r42;
	and.pred  	%p77, %p75, %p76;
	and.pred  	%p78, %p1, %p77;
	not.pred 	%p79, %p78;
	@%p79 bra 	$L__BB1_39;
	add.s32 	%r91, %r108, %r11;
	mul.wide.u32 	%rd44, %r91, 4;
	add.s64 	%rd45, %rd2, %rd44;
	ld.global.f32 	%f61, [%rd45];
	add.s32 	%r92, %r107, %r12;
	mul.wide.u32 	%rd46, %r92, 4;
	add.s64 	%rd47, %rd1, %rd46;
	ld.global.u32 	%r93, [%rd47];
	cvt.rn.f32.s32 	%f62, %r93;
	fma.rn.f32 	%f86, %f61, %f62, %f86;
	st.global.f32 	[%rd3], %f86;
$L__BB1_39:
	add.s32 	%r34, %r107, 1;
	setp.gt.s32 	%p80, %r107, -2;
	setp.lt.s32 	%p81, %r34, %r42;
	and.pred  	%p82, %p80, %p81;
	and.pred  	%p83, %p1, %p82;
	not.pred 	%p84, %p83;
	@%p84 bra 	$L__BB1_41;
	cvt.u64.u32 	%rd48, %r11;
	cvt.u64.u32 	%rd49, %r108;
	add.s64 	%rd50, %rd49, %rd48;
	shl.b64 	%rd51, %rd50, 2;
	add.s64 	%rd52, %rd2, %rd51;
	ld.global.f32 	%f63, [%rd52+4];
	add.s32 	%r94, %r34, %r12;
	mul.wide.u32 	%rd53, %r94, 4;
	add.s64 	%rd54, %rd1, %rd53;
	ld.global.u32 	%r95, [%rd54];
	cvt.rn.f32.s32 	%f64, %r95;
	fma.rn.f32 	%f86, %f63, %f64, %f86;
	st.global.f32 	[%rd3], %f86;
$L__BB1_41:
	add.s32 	%r108, %r108, 2;
	add.s32 	%r107, %r107, 2;
$L__BB1_42:
	setp.eq.s32 	%p85, %r6, 0;
	@%p85 bra 	$L__BB1_45;
	setp.gt.s32 	%p86, %r107, -1;
	setp.lt.s32 	%p87, %r107, %r42;
	and.pred  	%p88, %p86, %p87;
	and.pred  	%p89, %p1, %p88;
	not.pred 	%p90, %p89;
	@%p90 bra 	$L__BB1_45;
	add.s32 	%r96, %r108, %r11;
	mul.wide.u32 	%rd55, %r96, 4;
	add.s64 	%rd56, %rd2, %rd55;
	ld.global.f32 	%f65, [%rd56];
	add.s32 	%r97, %r107, %r12;
	mul.wide.u32 	%rd57, %r97, 4;
	add.s64 	%rd58, %rd1, %rd57;
	ld.global.u32 	%r98, [%rd58];
	cvt.rn.f32.s32 	%f66, %r98;
	fma.rn.f32 	%f86, %f65, %f66, %f86;
	st.global.f32 	[%rd3], %f86;
$L__BB1_45:
	add.s32 	%r100, %r100, 1;
	add.s32 	%r99, %r99, 1;
	setp.ne.s32 	%p91, %r100, %r43;
	@%p91 bra 	$L__BB1_4;
$L__BB1_46:
	ret;

}


// ===== COMPILED SASS (sm_100) =====

	.target	sm_100

	.elftype	@"ET_EXEC"


//--------------------- .note.nv.tkinfo           --------------------------
	.section	.note.nv.tkinfo,"",@"SHT_NOTE"
	.sectionflags	@"SHF_NOTE_NV_TKINFO"
	.tkinfo
        /*0018*/ 	.word	0x00000002
        /*0030*/ 	.string	""
        /*0030*/ 	.string	"ptxas"
        /*0030*/ 	.string	"Cuda compilation tools, release 13.0, V13.0.88"
        /*0030*/ 	.string	"Build cuda_13.0.r13.0/compiler.36424714_0"
        /*0030*/ 	.string	"-arch sm_100 -m 64 "



//--------------------- .note.nv.cuinfo           --------------------------
	.section	.note.nv.cuinfo,"",@"SHT_NOTE"
	.sectionflags	@"SHF_NOTE_NV_CUINFO"
        /*0018*/ 	.short	0x0002
        /*001a*/ 	.short	0x0064
        /*001c*/ 	.short	0x0082
	.zero		2


//--------------------- .nv.info                  --------------------------
	.section	.nv.info,"",@"SHT_CUDA_INFO"
	.align	4


	//----- nvinfo : EIATTR_REGCOUNT
	.align		4
        /*0000*/ 	.byte	0x04, 0x2f
        /*0002*/ 	.short	(.L_1 - .L_0)
	.align		4
.L_0:
        /*0004*/ 	.word	index@(_Z6conv1DPiS_S_iii)
        /*0008*/ 	.word	0x00000014


	//----- nvinfo : EIATTR_FRAME_SIZE
	.align		4
.L_1:
        /*000c*/ 	.byte	0x04, 0x11
        /*000e*/ 	.short	(.L_3 - .L_2)
	.align		4
.L_2:
        /*0010*/ 	.word	index@(_Z6conv1DPiS_S_iii)
        /*0014*/ 	.word	0x00000000


	//----- nvinfo : EIATTR_REGCOUNT
	.align		4
.L_3:
        /*0018*/ 	.byte	0x04, 0x2f
        /*001a*/ 	.short	(.L_5 - .L_4)
	.align		4
.L_4:
        /*001c*/ 	.word	index@(_Z6conv2DPiPfS0_iiiiii)
        /*0020*/ 	.word	0x0000001c


	//----- nvinfo : EIATTR_FRAME_SIZE
	.align		4
.L_5:
        /*0024*/ 	.byte	0x04, 0x11
        /*0026*/ 	.short	(.L_7 - .L_6)
	.align		4
.L_6:
        /*0028*/ 	.word	index@(_Z6conv2DPiPfS0_iiiiii)
        /*002c*/ 	.word	0x00000000


	//----- nvinfo : EIATTR_MIN_STACK_SIZE
	.align		4
.L_7:
        /*0030*/ 	.byte	0x04, 0x12
        /*0032*/ 	.short	(.L_9 - .L_8)
	.align		4
.L_8:
        /*0034*/ 	.word	index@(_Z6conv2DPiPfS0_iiiiii)
        /*0038*/ 	.word	0x00000000


	//----- nvinfo : EIATTR_MIN_STACK_SIZE
	.align		4
.L_9:
        /*003c*/ 	.byte	0x04, 0x12
        /*003e*/ 	.short	(.L_11 - .L_10)
	.align		4
.L_10:
        /*0040*/ 	.word	index@(_Z6conv1DPiS_S_iii)
        /*0044*/ 	.word	0x00000000
.L_11:


//--------------------- .nv.compat                --------------------------
	.section	.nv.compat,"",@"SHT_CUDA_COMPAT_INFO"
	.align	4
        /*0000*/ 	.byte	0x02, 0x09, 0x00, 0x00, 0x02, 0x02, 0x01, 0x00, 0x02, 0x05, 0x05, 0x00, 0x03, 0x07, 0x01, 0x01
        /*0010*/ 	.byte	0x02, 0x03, 0x00, 0x00, 0x02, 0x06, 0x01, 0x00, 0x04, 0x0b, 0x08, 0x00, 0x09, 0x00, 0x00, 0x00
        /*0020*/ 	.byte	0x00, 0x00, 0x00, 0x00


//--------------------- .nv.info._Z6conv2DPiPfS0_iiiiii --------------------------
	.section	.nv.info._Z6conv2DPiPfS0_iiiiii,"",@"SHT_CUDA_INFO"
	.sectionflags	@""
	.align	4


	//----- nvinfo : EIATTR_CUDA_API_VERSION
	.align		4
        /*0000*/ 	.byte	0x04, 0x37
        /*0002*/ 	.short	(.L_13 - .L_12)
.L_12:
        /*0004*/ 	.word	0x00000082


	//----- nvinfo : EIATTR_KPARAM_INFO
	.align		4
.L_13:
        /*0008*/ 	.byte	0x04, 0x17
        /*000a*/ 	.short	(.L_15 - .L_14)
.L_14:
        /*000c*/ 	.word	0x00000000
        /*0010*/ 	.short	0x0008
        /*0012*/ 	.short	0x002c
        /*0014*/ 	.byte	0x00, 0xf0, 0x11, 0x00


	//----- nvinfo : EIATTR_KPARAM_INFO
	.align		4
.L_15:
        /*0018*/ 	.byte	0x04, 0x17
        /*001a*/ 	.short	(.L_17 - .L_16)
.L_16:
        /*001c*/ 	.word	0x00000000
        /*0020*/ 	.short	0x0007
        /*0022*/ 	.short	0x0028
        /*0024*/ 	.byte	0x00, 0xf0, 0x11, 0x00


	//----- nvinfo : EIATTR_KPARAM_INFO
	.align		4
.L_17:
        /*0028*/ 	.byte	0x04, 0x17
        /*002a*/ 	.short	(.L_19 - .L_18)
.L_18:
        /*002c*/ 	.word	0x00000000
        /*0030*/ 	.short	0x0006
        /*0032*/ 	.short	0x0024
        /*0034*/ 	.byte	0x00, 0xf0, 0x11, 0x00


	//----- nvinfo : EIATTR_KPARAM_INFO
	.align		4
.L_19:
        /*0038*/ 	.byte	0x04, 0x17
        /*003a*/ 	.short	(.L_21 - .L_20)
.L_20:
        /*003c*/ 	.word	0x00000000
        /*0040*/ 	.short	0x0005
        /*0042*/ 	.short	0x0020
        /*0044*/ 	.byte	0x00, 0xf0, 0x11, 0x00


	//----- nvinfo : EIATTR_KPARAM_INFO
	.align		4
.L_21:
        /*0048*/ 	.byte	0x04, 0x17
        /*004a*/ 	.short	(.L_23 - .L_22)
.L_22:
        /*004c*/ 	.word	0x00000000
        /*0050*/ 	.short	0x0004
        /*0052*/ 	.short	0x001c
        /*0054*/ 	.byte	0x00, 0xf0, 0x11, 0x00


	//----- nvinfo : EIATTR_KPARAM_INFO
	.align		4
.L_23:
        /*0058*/ 	.byte	0x04, 0x17
        /*005a*/ 	.short	(.L_25 - .L_24)
.L_24:
        /*005c*/ 	.word	0x00000000
        /*0060*/ 	.short	0x0003
        /*0062*/ 	.short	0x0018
        /*0064*/ 	.byte	0x00, 0xf0, 0x11, 0x00


	//----- nvinfo : EIATTR_KPARAM_INFO
	.align		4
.L_25:
        /*0068*/ 	.byte	0x04, 0x17
        /*006a*/ 	.short	(.L_27 - .L_26)
.L_26:
        /*006c*/ 	.word	0x00000000
        /*0070*/ 	.short	0x0002
        /*0072*/ 	.short	0x0010
        /*0074*/ 	.byte	0x00, 0xf5, 0x21, 0x00


	//----- nvinfo : EIATTR_KPARAM_INFO
	.align		4
.L_27:
        /*0078*/ 	.byte	0x04, 0x17
        /*007a*/ 	.short	(.L_29 - .L_28)
.L_28:
        /*007c*/ 	.word	0x00000000
        /*0080*/ 	.short	0x0001
        /*0082*/ 	.short	0x0008
        /*0084*/ 	.byte	0x00, 0xf5, 0x21, 0x00


	//----- nvinfo : EIATTR_KPARAM_INFO
	.align		4
.L_29:
        /*0088*/ 	.byte	0x04, 0x17
        /*008a*/ 	.short	(.L_31 - .L_30)
.L_30:
        /*008c*/ 	.word	0x00000000
        /*0090*/ 	.short	0x0000
        /*0092*/ 	.short	0x0000
        /*0094*/ 	.byte	0x00, 0xf5, 0x21, 0x00


	//----- nvinfo : EIATTR_SPARSE_MMA_MASK
	.align		4
.L_31:
        /*0098*/ 	.byte	0x03, 0x50
        /*009a*/ 	.short	0x0000


	//----- nvinfo : EIATTR_MAXREG_COUNT
	.align		4
        /*009c*/ 	.byte	0x03, 0x1b
        /*009e*/ 	.short	0x00ff


	//----- nvinfo : EIATTR_MERCURY_ISA_VERSION
	.align		4
        /*00a0*/ 	.byte	0x03, 0x5f
        /*00a2*/ 	.short	0x0101


	//----- nvinfo : EIATTR_VRC_CTA_INIT_COUNT
	.align		4
        /*00a4*/ 	.byte	0x02, 0x4a
	.zero		1
	.zero		1


	//----- nvinfo : EIATTR_EXIT_INSTR_OFFSETS
	.align		4
        /*00a8*/ 	.byte	0x04, 0x1c
        /*00aa*/ 	.short	(.L_33 - .L_32)


	//   ....[0]....
.L_32:
        /*00ac*/ 	.word	0x000000c0


	//   ....[1]....
        /*00b0*/ 	.word	0x00000160


	//   ....[2]....
        /*00b4*/ 	.word	0x000001b0


	//   ....[3]....
        /*00b8*/ 	.word	0x00001840


	//----- nvinfo : EIATTR_CRS_STACK_SIZE
	.align		4
.L_33:
        /*00bc*/ 	.byte	0x04, 0x1e
        /*00be*/ 	.short	(.L_35 - .L_34)
.L_34:
        /*00c0*/ 	.word	0x00000000


	//----- nvinfo : EIATTR_CBANK_PARAM_SIZE
	.align		4
.L_35:
        /*00c4*/ 	.byte	0x03, 0x19
        /*00c6*/ 	.short	0x0030


	//----- nvinfo : EIATTR_PARAM_CBANK
	.align		4
        /*00c8*/ 	.byte	0x04, 0x0a
        /*00ca*/ 	.short	(.L_37 - .L_36)
	.align		4
.L_36:
        /*00cc*/ 	.word	index@(.nv.constant0._Z6conv2DPiPfS0_iiiiii)
        /*00d0*/ 	.short	0x0380
        /*00d2*/ 	.short	0x0030


	//----- nvinfo : EIATTR_SW_WAR
	.align		4
.L_37:
        /*00d4*/ 	.byte	0x04, 0x36
        /*00d6*/ 	.short	(.L_39 - .L_38)
.L_38:
        /*00d8*/ 	.word	0x00000008
.L_39:


//--------------------- .nv.info._Z6conv1DPiS_S_iii --------------------------
	.section	.nv.info._Z6conv1DPiS_S_iii,"",@"SHT_CUDA_INFO"
	.sectionflags	@""
	.align	4


	//----- nvinfo : EIATTR_CUDA_API_VERSION
	.align		4
        /*0000*/ 	.byte	0x04, 0x37
        /*0002*/ 	.short	(.L_41 - .L_40)
.L_40:
        /*0004*/ 	.word	0x00000082


	//----- nvinfo : EIATTR_KPARAM_INFO
	.align		4
.L_41:
        /*0008*/ 	.byte	0x04, 0x17
        /*000a*/ 	.short	(.L_43 - .L_42)
.L_42:
        /*000c*/ 	.word	0x00000000
        /*0010*/ 	.short	0x0005
        /*0012*/ 	.short	0x0020
        /*0014*/ 	.byte	0x00, 0xf0, 0x11, 0x00


	//----- nvinfo : EIATTR_KPARAM_INFO
	.align		4
.L_43:
        /*0018*/ 	.byte	0x04, 0x17
        /*001a*/ 	.short	(.L_45 - .L_44)
.L_44:
        /*001c*/ 	.word	0x00000000
        /*0020*/ 	.short	0x0004
        /*0022*/ 	.short	0x001c
        /*0024*/ 	.byte	0x00, 0xf0, 0x11, 0x00


	//----- nvinfo : EIATTR_KPARAM_INFO
	.align		4
.L_45:
        /*0028*/ 	.byte	0x04, 0x17
        /*002a*/ 	.short	(.L_47 - .L_46)
.L_46:
        /*002c*/ 	.word	0x00000000
        /*0030*/ 	.short	0x0003
        /*0032*/ 	.short	0x0018
        /*0034*/ 	.byte	0x00, 0xf0, 0x11, 0x00


	//----- nvinfo : EIATTR_KPARAM_INFO
	.align		4
.L_47:
        /*0038*/ 	.byte	0x04, 0x17
        /*003a*/ 	.short	(.L_49 - .L_48)
.L_48:
        /*003c*/ 	.word	0x00000000
        /*0040*/ 	.short	0x0002
        /*0042*/ 	.short	0x0010
        /*0044*/ 	.byte	0x00, 0xf5, 0x21, 0x00


	//----- nvinfo : EIATTR_KPARAM_INFO
	.align		4
.L_49:
        /*0048*/ 	.byte	0x04, 0x17
        /*004a*/ 	.short	(.L_51 - .L_50)
.L_50:
        /*004c*/ 	.word	0x00000000
        /*0050*/ 	.short	0x0001
        /*0052*/ 	.short	0x0008
        /*0054*/ 	.byte	0x00, 0xf5, 0x21, 0x00


	//----- nvinfo : EIATTR_KPARAM_INFO
	.align		4
.L_51:
        /*0058*/ 	.byte	0x04, 0x17
        /*005a*/ 	.short	(.L_53 - .L_52)
.L_52:
        /*005c*/ 	.word	0x00000000
        /*0060*/ 	.short	0x0000
        /*0062*/ 	.short	0x0000
        /*0064*/ 	.byte	0x00, 0xf5, 0x21, 0x00


	//----- nvinfo : EIATTR_SPARSE_MMA_MASK
	.align		4
.L_53:
        /*0068*/ 	.byte	0x03, 0x50
        /*006a*/ 	.short	0x0000


	//----- nvinfo : EIATTR_MAXREG_COUNT
	.align		4
        /*006c*/ 	.byte	0x03, 0x1b
        /*006e*/ 	.short	0x00ff


	//----- nvinfo : EIATTR_MERCURY_ISA_VERSION
	.align		4
        /*0070*/ 	.byte	0x03, 0x5f
        /*0072*/ 	.short	0x0101


	//----- nvinfo : EIATTR_VRC_CTA_INIT_COUNT
	.align		4
        /*0074*/ 	.byte	0x02, 0x4a
	.zero		1
	.zero		1


	//----- nvinfo : EIATTR_EXIT_INSTR_OFFSETS
	.align		4
        /*0078*/ 	.byte	0x04, 0x1c
        /*007a*/ 	.short	(.L_55 - .L_54)


	//   ....[0]....
.L_54:
        /*007c*/ 	.word	0x00000070


	//   ....[1]....
        /*0080*/ 	.word	0x00000100


	//   ....[2]....
        /*0084*/ 	.word	0x00000670


	//   ....[3]....
        /*0088*/ 	.word	0x00000940


	//   ....[4]....
        /*008c*/ 	.word	0x00000ae0


	//   ....[5]....
        /*0090*/ 	.word	0x00000b10


	//   ....[6]....
        /*0094*/ 	.word	0x00000ba0


	//----- nvinfo : EIATTR_CBANK_PARAM_SIZE
	.align		4
.L_55:
        /*0098*/ 	.byte	0x03, 0x19
        /*009a*/ 	.short	0x0024


	//----- nvinfo : EIATTR_PARAM_CBANK
	.align		4
        /*009c*/ 	.byte	0x04, 0x0a
        /*009e*/ 	.short	(.L_57 - .L_56)
	.align		4
.L_56:
        /*00a0*/ 	.word	index@(.nv.constant0._Z6conv1DPiS_S_iii)
        /*00a4*/ 	.short	0x0380
        /*00a6*/ 	.short	0x0024


	//----- nvinfo : EIATTR_SW_WAR
	.align		4
.L_57:
        /*00a8*/ 	.byte	0x04, 0x36
        /*00aa*/ 	.short	(.L_59 - .L_58)
.L_58:
        /*00ac*/ 	.word	0x00000008
.L_59:


//--------------------- .nv.callgraph             --------------------------
	.section	.nv.callgraph,"",@"SHT_CUDA_CALLGRAPH"
	.align	4
	.sectionentsize	8
	.align		4
        /*0000*/ 	.word	0x00000000
	.align		4
        /*0004*/ 	.word	0xffffffff
	.align		4
        /*0008*/ 	.word	0x00000000
	.align		4
        /*000c*/ 	.word	0xfffffffe
	.align		4
        /*0010*/ 	.word	0x00000000
	.align		4
        /*0014*/ 	.word	0xfffffffd
	.align		4
        /*0018*/ 	.word	0x00000000
	.align		4
        /*001c*/ 	.word	0xfffffffc


//--------------------- .text._Z6conv2DPiPfS0_iiiiii --------------------------
	.section	.text._Z6conv2DPiPfS0_iiiiii,"ax",@progbits
	.align	128
        .global         _Z6conv2DPiPfS0_iiiiii
        .type           _Z6conv2DPiPfS0_iiiiii,@function
        .size           _Z6conv2DPiPfS0_iiiiii,(.L_x_14 - _Z6conv2DPiPfS0_iiiiii)
        .other          _Z6conv2DPiPfS0_iiiiii,@"STO_CUDA_ENTRY STV_DEFAULT"
_Z6conv2DPiPfS0_iiiiii:
.text._Z6conv2DPiPfS0_iiiiii:
[----:B------:R-:W-:Y:S01]  /*0000*/  LDC R1, c[0x0][0x37c] ;  /* 0x0000df00ff017b82 */ /* 0x000fe20000000800 */
[----:B------:R-:W0:Y:S07]  /*0010*/  S2R R2, SR_TID.X ;  /* 0x0000000000027919 */ /* 0x000e2e0000002100 */
[----:B------:R-:W1:Y:S01]  /*0020*/  LDC R0, c[0x0][0x364] ;  /* 0x0000d900ff007b82 */ /* 0x000e620000000800 */
[----:B------:R-:W2:Y:S01]  /*0030*/  LDCU.64 UR8, c[0x0][0x398] ;  /* 0x00007300ff0877ac */ /* 0x000ea20008000a00 */
[----:B------:R-:W1:Y:S06]  /*0040*/  S2R R5, SR_TID.Y ;  /* 0x0000000000057919 */ /* 0x000e6c0000002200 */
[----:B------:R-:W0:Y:S08]  /*0050*/  S2UR UR5, SR_CTAID.X ;  /* 0x00000000000579c3 */ /* 0x000e300000002500 */
[----:B------:R-:W0:Y:S08]  /*0060*/  LDC R3, c[0x0][0x360] ;  /* 0x0000d800ff037b82 */ /* 0x000e300000000800 */
[----:B------:R-:W1:Y:S01]  /*0070*/  S2UR UR4, SR_CTAID.Y ;  /* 0x00000000000479c3 */ /* 0x000e620000002600 */
[----:B0-----:R-:W-:-:S05]  /*0080*/  IMAD R3, R3, UR5, R2 ;  /* 0x0000000503037c24 */ /* 0x001fca000f8e0202 */
[----:B--2---:R-:W-:Y:S01]  /*0090*/  ISETP.GE.AND P0, PT, R3, UR9, PT ;  /* 0x0000000903007c0c */ /* 0x004fe2000bf06270 */
[----:B-1----:R-:W-:-:S05]  /*00a0*/  IMAD R0, R0, UR4, R5 ;  /* 0x0000000400007c24 */ /* 0x002fca000f8e0205 */
[----:B------:R-:W-:-:S13]  /*00b0*/  ISETP.GE.OR P0, PT, R0, UR8, P0 ;  /* 0x0000000800007c0c */ /* 0x000fda0008706670 */
[----:B------:R-:W-:Y:S05]  /*00c0*/  @P0 EXIT ;  /* 0x000000000000094d */ /* 0x000fea0003800000 */
[----:B------:R-:W0:Y:S01]  /*00d0*/  LDC R2, c[0x0][0x3a0] ;  /* 0x0000e800ff027b82 */ /* 0x000e220000000800 */
[----:B------:R-:W1:Y:S01]  /*00e0*/  LDCU UR4, c[0x0][0x3a8] ;  /* 0x00007500ff0477ac */ /* 0x000e620008000800 */
[----:B------:R-:W-:Y:S01]  /*00f0*/  IMAD R5, R0, UR8, R3 ;  /* 0x0000000800057c24 */ /* 0x000fe2000f8e0203 */
[----:B------:R-:W2:Y:S05]  /*0100*/  LDCU.64 UR6, c[0x0][0x358] ;  /* 0x00006b00ff0677ac */ /* 0x000eaa0008000a00 */
[----:B------:R-:W3:Y:S01]  /*0110*/  LDC.64 R12, c[0x0][0x390] ;  /* 0x0000e400ff0c7b82 */ /* 0x000ee20000000a00 */
[----:B0-----:R-:W-:Y:S01]  /*0120*/  ISETP.GE.AND P0, PT, R2, 0x1, PT ;  /* 0x000000010200780c */ /* 0x001fe20003f06270 */
[----:B-1----:R-:W-:-:S02]  /*0130*/  VIADD R2, R0, -UR4 ;  /* 0x8000000400027c36 */ /* 0x002fc40008000000 */
[----:B---3--:R-:W-:-:S05]  /*0140*/  IMAD.WIDE R12, R5, 0x4, R12 ;  /* 0x00000004050c7825 */ /* 0x008fca00078e020c */
[----:B--2---:R0:W-:Y:S05]  /*0150*/  STG.E desc[UR6][R12.64], RZ ;  /* 0x000000ff0c007986 */ /* 0x0041ea000c101906 */
[----:B------:R-:W-:Y:S05]  /*0160*/  @!P0 EXIT ;  /* 0x000000000000894d */ /* 0x000fea0003800000 */
[----:B------:R-:W1:Y:S01]  /*0170*/  LDC R4, c[0x0][0x3a4] ;  /* 0x0000e900ff047b82 */ /* 0x000e620000000800 */
[----:B------:R-:W2:Y:S02]  /*0180*/  LDCU UR4, c[0x0][0x3ac] ;  /* 0x00007580ff0477ac */ /* 0x000ea40008000800 */
[----:B--2---:R-:W-:Y:S01]  /*0190*/  VIADD R0, R3, -UR4 ;  /* 0x8000000403007c36 */ /* 0x004fe20008000000 */
[----:B-1----:R-:W-:-:S13]  /*01a0*/  ISETP.GE.AND P0, PT, R4, 0x1, PT ;  /* 0x000000010400780c */ /* 0x002fda0003f06270 */
[----:B------:R-:W-:Y:S05]  /*01b0*/  @!P0 EXIT ;  /* 0x000000000000894d */ /* 0x000fea0003800000 */
[----:B------:R-:W-:Y:S01]  /*01c0*/  VIADD R3, R0, 0x3 ;  /* 0x0000000300037836 */ /* 0x000fe20000000000 */
[----:B------:R-:W-:Y:S01]  /*01d0*/  LOP3.LUT R5, R4, 0x7ffffff8, RZ, 0xc0, !PT ;  /* 0x7ffffff804057812 */ /* 0x000fe200078ec0ff */
[----:B------:R-:W-:-:S03]  /*01e0*/  UMOV UR4, URZ ;  /* 0x000000ff00047c82 */ /* 0x000fc60008000000 */
[----:B------:R-:W-:Y:S01]  /*01f0*/  ISETP.GE.AND P0, PT, R3, UR9, PT ;  /* 0x0000000903007c0c */ /* 0x000fe2000bf06270 */
[----:B------:R-:W-:Y:S01]  /*0200*/  IMAD.MOV.U32 R3, RZ, RZ, R2 ;  /* 0x000000ffff037224 */ /* 0x000fe200078e0002 */
[----:B------:R-:W-:Y:S01]  /*0210*/  LOP3.LUT R2, R4, 0x7, RZ, 0xc0, !PT ;  /* 0x0000000704027812 */ /* 0x000fe200078ec0ff */
[----:B------:R-:W-:Y:S01]  /*0220*/  IMAD.MOV.U32 R4, RZ, RZ, RZ ;  /* 0x000000ffff047224 */ /* 0x000fe200078e00ff */
[----:B------:R-:W-:Y:S02]  /*0230*/  ISETP.GT.AND P0, PT, R0, -0x4, !P0 ;  /* 0xfffffffc0000780c */ /* 0x000fe40004704270 */
[----:B------:R-:W-:-:S11]  /*0240*/  IADD3 R5, PT, PT, -R5, 0x8, RZ ;  /* 0x0000000805057810 */ /* 0x000fd60007ffe1ff */
.L_x_7:
[----:B-1----:R-:W1:Y:S01]  /*0250*/  LDC.64 R10, c[0x0][0x3a0] ;  /* 0x0000e800ff0a7b82 */ /* 0x002e620000000a00 */
[----:B--2---:R-:W2:Y:S01]  /*0260*/  LDCU UR5, c[0x0][0x398] ;  /* 0x00007300ff0577ac */ /* 0x004ea20008000800 */
[----:B------:R-:W-:Y:S01]  /*0270*/  IMAD.MOV.U32 R7, RZ, RZ, RZ ;  /* 0x000000ffff077224 */ /* 0x000fe200078e00ff */
[----:B--2---:R-:W-:-:S04]  /*0280*/  ISETP.GE.AND P1, PT, R3, UR5, PT ;  /* 0x0000000503007c0c */ /* 0x004fc8000bf26270 */
[----:B------:R-:W-:Y:S01]  /*0290*/  ISETP.GT.AND P1, PT, R3, -0x1, !P1 ;  /* 0xffffffff0300780c */ /* 0x000fe20004f24270 */
[----:B-1----:R-:W-:Y:S01]  /*02a0*/  IMAD R6, R10, UR4, RZ ;  /* 0x000000040a067c24 */ /* 0x002fe2000f8e02ff */
[----:B------:R-:W-:Y:S01]  /*02b0*/  ISETP.GE.U32.AND P2, PT, R11, 0x8, PT ;  /* 0x000000080b00780c */ /* 0x000fe20003f46070 */
[----:B------:R-:W-:-:S06]  /*02c0*/  UIADD3 UR4, UPT, UPT, UR4, 0x1, URZ ;  /* 0x0000000104047890 */ /* 0x000fcc000fffe0ff */
[----:B------:R-:W-:Y:S01]  /*02d0*/  ISETP.NE.AND P4, PT, R10, UR4, PT ;  /* 0x000000040a007c0c */ /* 0x000fe2000bf85270 */
[----:B------:R-:W-:-:S05]  /*02e0*/  IMAD.MOV.U32 R10, RZ, RZ, R0 ;  /* 0x000000ffff0a7224 */ /* 0x000fca00078e0000 */
[----:B---34-:R-:W-:Y:S07]  /*02f0*/  @!P2 BRA `(.L_x_0) ;  /* 0x0000000c004ca947 */ /* 0x018fee0003800000 */
[----:B------:R-:W1:Y:S01]  /*0300*/  LDCU UR8, c[0x0][0x39c] ;  /* 0x00007380ff0877ac */ /* 0x000e620008000800 */
[----:B------:R-:W2:Y:S01]  /*0310*/  LDC.64 R16, c[0x0][0x380] ;  /* 0x0000e000ff107b82 */ /* 0x000ea20000000a00 */
[----:B------:R-:W-:-:S07]  /*0320*/  IMAD R9, R3, UR5, R0 ;  /* 0x0000000503097c24 */ /* 0x000fce000f8e0200 */
[----:B------:R-:W3:Y:S01]  /*0330*/  LDC.64 R14, c[0x0][0x388] ;  /* 0x0000e200ff0e7b82 */ /* 0x000ee20000000a00 */
[----:B------:R-:W-:-:S07]  /*0340*/  VIADD R7, R0, 0x1 ;  /* 0x0000000100077836 */ /* 0x000fce0000000000 */
[----:B------:R-:W4:Y:S01]  /*0350*/  LDC.64 R10, c[0x0][0x388] ;  /* 0x0000e200ff0a7b82 */ /* 0x000f220000000a00 */
[----:B-1----:R-:W-:-:S04]  /*0360*/  ISETP.GE.AND P2, PT, R0, UR8, PT ;  /* 0x0000000800007c0c */ /* 0x002fc8000bf46270 */
[----:B------:R-:W-:-:S04]  /*0370*/  ISETP.GT.AND P2, PT, R0, -0x1, !P2 ;  /* 0xffffffff0000780c */ /* 0x000fc80005744270 */
[----:B------:R-:W-:-:S13]  /*0380*/  PLOP3.LUT P3, PT, P1, P2, PT, 0x80, 0x8 ;  /* 0x000000000008781c */ /* 0x000fda0000f65070 */
[----:B--2---:R-:W-:-:S04]  /*0390*/  @P3 IMAD.WIDE.U32 R16, R9, 0x4, R16 ;  /* 0x0000000409103825 */ /* 0x004fc800078e0010 */
[C---:B---3--:R-:W-:Y:S02]  /*03a0*/  @P3 IMAD.WIDE.U32 R14, R6.reuse, 0x4, R14 ;  /* 0x00000004060e3825 */ /* 0x048fe400078e000e */
[----:B------:R-:W2:Y:S04]  /*03b0*/  @P3 LDG.E R16, desc[UR6][R16.64] ;  /* 0x0000000610103981 */ /* 0x000ea8000c1e1900 */
[----:B------:R-:W3:Y:S01]  /*03c0*/  @P3 LDG.E R15, desc[UR6][R14.64] ;  /* 0x000000060e0f3981 */ /* 0x000ee2000c1e1900 */
[----:B------:R-:W-:Y:S01]  /*03d0*/  ISETP.GE.AND P2, PT, R7, UR8, PT ;  /* 0x0000000807007c0c */ /* 0x000fe2000bf46270 */
[----:B----4-:R-:W-:-:S03]  /*03e0*/  IMAD.WIDE.U32 R10, R6, 0x4, R10 ;  /* 0x00000004060a7825 */ /* 0x010fc600078e000a */
[----:B------:R-:W-:-:S04]  /*03f0*/  ISETP.GT.AND P2, PT, R0, -0x2, !P2 ;  /* 0xfffffffe0000780c */ /* 0x000fc80005744270 */
[----:B------:R-:W-:-:S13]  /*0400*/  PLOP3.LUT P2, PT, P1, P2, PT, 0x80, 0x8 ;  /* 0x000000000008781c */ /* 0x000fda0000f45070 */
[----:B------:R-:W1:Y:S01]  /*0410*/  @P2 LDC.64 R18, c[0x0][0x380] ;  /* 0x0000e000ff122b82 */ /* 0x000e620000000a00 */
[----:B------:R-:W-:Y:S02]  /*0420*/  @P2 VIADD R21, R9, 0x1 ;  /* 0x0000000109152836 */ /* 0x000fe40000000000 */
[----:B------:R-:W-:Y:S01]  /*0430*/  VIADD R8, R0, 0x2 ;  /* 0x0000000200087836 */ /* 0x000fe20000000000 */
[----:B--2---:R-:W-:Y:S01]  /*0440*/  @P3 I2FP.F32.S32 R7, R16 ;  /* 0x0000001000073245 */ /* 0x004fe20000201400 */
[----:B-1----:R-:W-:-:S04]  /*0450*/  @P2 IMAD.WIDE.U32 R16, R21, 0x4, R18 ;  /* 0x0000000415102825 */ /* 0x002fc800078e0012 */
[----:B---3--:R-:W-:-:S05]  /*0460*/  @P3 FFMA R4, R15, R7, R4 ;  /* 0x000000070f043223 */ /* 0x008fca0000000004 */
[----:B------:R1:W-:Y:S04]  /*0470*/  @P3 STG.E desc[UR6][R12.64], R4 ;  /* 0x000000040c003986 */ /* 0x0003e8000c101906 */
[----:B------:R-:W2:Y:S04]  /*0480*/  @P2 LDG.E R16, desc[UR6][R16.64] ;  /* 0x0000000610102981 */ /* 0x000ea8000c1e1900 */
[----:B------:R-:W1:Y:S01]  /*0490*/  @P2 LDG.E R7, desc[UR6][R10.64+0x4] ;  /* 0x000004060a072981 */ /* 0x000e62000c1e1900 */
[----:B------:R-:W-:-:S04]  /*04a0*/  ISETP.GE.AND P3, PT, R8, UR8, PT ;  /* 0x0000000808007c0c */ /* 0x000fc8000bf66270 */
[----:B------:R-:W-:-:S04]  /*04b0*/  ISETP.GT.AND P3, PT, R0, -0x3, !P3 ;  /* 0xfffffffd0000780c */ /* 0x000fc80005f64270 */
[----:B------:R-:W-:-:S13]  /*04c0*/  PLOP3.LUT P3, PT, P1, P3, PT, 0x80, 0x8 ;  /* 0x000000000008781c */ /* 0x000fda0000f67070 */
[----:B------:R-:W3:Y:S01]  /*04d0*/  @P3 LDC.64 R14, c[0x0][0x380] ;  /* 0x0000e000ff0e3b82 */ /* 0x000ee20000000a00 */
[----:B------:R-:W-:-:S04]  /*04e0*/  @P3 VIADD R19, R9, 0x2 ;  /* 0x0000000209133836 */ /* 0x000fc80000000000 */
[----:B---3--:R-:W-:Y:S01]  /*04f0*/  @P3 IMAD.WIDE.U32 R14, R19, 0x4, R14 ;  /* 0x00000004130e3825 */ /* 0x008fe200078e000e */
[----:B--2---:R-:W-:-:S05]  /*0500*/  @P2 I2FP.F32.S32 R8, R16 ;  /* 0x0000001000082245 */ /* 0x004fca0000201400 */
[----:B-1----:R-:W-:-:S05]  /*0510*/  @P2 FFMA R4, R7, R8, R4 ;  /* 0x0000000807042223 */ /* 0x002fca0000000004 */
[----:B------:R1:W-:Y:S04]  /*0520*/  @P2 STG.E desc[UR6][R12.64], R4 ;  /* 0x000000040c002986 */ /* 0x0003e8000c101906 */
[----:B------:R-:W2:Y:S04]  /*0530*/  @P3 LDG.E R14, desc[UR6][R14.64] ;  /* 0x000000060e0e3981 */ /* 0x000ea8000c1e1900 */
[----:B------:R-:W1:Y:S01]  /*0540*/  @P3 LDG.E R7, desc[UR6][R10.64+0x8] ;  /* 0x000008060a073981 */ /* 0x000e62000c1e1900 */
[----:B------:R-:W-:-:S13]  /*0550*/  PLOP3.LUT P5, PT, P1, P0, PT, 0x80, 0x8 ;  /* 0x000000000008781c */ /* 0x000fda0000fa1070 */
[----:B------:R-:W3:Y:S01]  /*0560*/  @P5 LDC.64 R16, c[0x0][0x380] ;  /* 0x0000e000ff105b82 */ /* 0x000ee20000000a00 */
[----:B------:R-:W-:-:S05]  /*0570*/  @P5 IADD3 R19, PT, PT, R9, 0x3, RZ ;  /* 0x0000000309135810 */ /* 0x000fca0007ffe0ff */
[----:B---3--:R-:W-:Y:S01]  /*0580*/  @P5 IMAD.WIDE.U32 R16, R19, 0x4, R16 ;  /* 0x0000000413105825 */ /* 0x008fe200078e0010 */
[----:B--2---:R-:W-:-:S05]  /*0590*/  @P3 I2FP.F32.S32 R8, R14 ;  /* 0x0000000e00083245 */ /* 0x004fca0000201400 */
[----:B-1----:R-:W-:-:S05]  /*05a0*/  @P3 FFMA R4, R7, R8, R4 ;  /* 0x0000000807043223 */ /* 0x002fca0000000004 */
[----:B------:R1:W-:Y:S04]  /*05b0*/  @P3 STG.E desc[UR6][R12.64], R4 ;  /* 0x000000040c003986 */ /* 0x0003e8000c101906 */
[----:B------:R-:W2:Y:S04]  /*05c0*/  @P5 LDG.E R16, desc[UR6][R16.64] ;  /* 0x0000000610105981 */ /* 0x000ea8000c1e1900 */
[----:B------:R-:W1:Y:S01]  /*05d0*/  @P5 LDG.E R7, desc[UR6][R10.64+0xc] ;  /* 0x00000c060a075981 */ /* 0x000e62000c1e1900 */
[----:B------:R-:W-:-:S05]  /*05e0*/  VIADD R8, R0, 0x4 ;  /* 0x0000000400087836 */ /* 0x000fca0000000000 */
        /* <DEDUP_REMOVED lines=47> */
[----:B------:R-:W-:Y:S01]  /*08e0*/  ISETP.NE.AND P2, PT, R5, RZ, PT ;  /* 0x000000ff0500720c */ /* 0x000fe20003f45270 */
[----:B------:R-:W-:Y:S01]  /*08f0*/  VIADD R8, R0, 0xb ;  /* 0x0000000b00087836 */ /* 0x000fe20000000000 */
[----:B--2---:R-:W-:-:S05]  /*0900*/  @P3 I2FP.F32.S32 R7, R16 ;  /* 0x0000001000073245 */ /* 0x004fca0000201400 */
[----:B-1----:R-:W-:-:S05]  /*0910*/  @P3 FFMA R4, R11, R7, R4 ;  /* 0x000000070b043223 */ /* 0x002fca0000000004 */
[----:B------:R1:W-:Y:S01]  /*0920*/  @P3 STG.E desc[UR6][R12.64], R4 ;  /* 0x000000040c003986 */ /* 0x0003e2000c101906 */
[----:B------:R-:W-:Y:S05]  /*0930*/  @!P2 BRA `(.L_x_1) ;  /* 0x0000000400b0a947 */ /* 0x000fea0003800000 */
[----:B------:R-:W2:Y:S01]  /*0940*/  LDC.64 R14, c[0x0][0x388] ;  /* 0x0000e200ff0e7b82 */ /* 0x000ea20000000a00 */
[----:B------:R-:W-:Y:S01]  /*0950*/  IADD3 R9, PT, PT, R9, 0x8, RZ ;  /* 0x0000000809097810 */ /* 0x000fe20007ffe0ff */
[----:B------:R-:W-:Y:S01]  /*0960*/  VIADD R7, R6, 0x8 ;  /* 0x0000000806077836 */ /* 0x000fe20000000000 */
[----:B------:R-:W3:Y:S01]  /*0970*/  LDCU UR5, c[0x0][0x39c] ;  /* 0x00007380ff0577ac */ /* 0x000ee20008000800 */
[----:B------:R-:W-:-:S07]  /*0980*/  IMAD.MOV.U32 R10, RZ, RZ, R5 ;  /* 0x000000ffff0a7224 */ /* 0x000fce00078e0005 */
.L_x_2:
[----:B------:R-:W-:Y:S01]  /*0990*/  VIADD R11, R8, 0xfffffffd ;  /* 0xfffffffd080b7836 */ /* 0x000fe20000000000 */
[----:B------:R-:W4:Y:S04]  /*09a0*/  LDC.64 R16, c[0x0][0x380] ;  /* 0x0000e000ff107b82 */ /* 0x000f280000000a00 */
[----:B---3--:R-:W-:-:S04]  /*09b0*/  ISETP.GE.AND P2, PT, R11, UR5, PT ;  /* 0x000000050b007c0c */ /* 0x008fc8000bf46270 */
[----:B------:R-:W3:Y:S01]  /*09c0*/  LDC.64 R18, c[0x0][0x388] ;  /* 0x0000e200ff127b82 */ /* 0x000ee20000000a00 */
[----:B------:R-:W-:-:S04]  /*09d0*/  ISETP.GT.AND P2, PT, R11, -0x1, !P2 ;  /* 0xffffffff0b00780c */ /* 0x000fc80005744270 */
[----:B------:R-:W-:-:S13]  /*09e0*/  PLOP3.LUT P3, PT, P1, P2, PT, 0x80, 0x8 ;  /* 0x000000000008781c */ /* 0x000fda0000f65070 */
[----:B----4-:R-:W-:-:S04]  /*09f0*/  @P3 IMAD.WIDE.U32 R16, R9, 0x4, R16 ;  /* 0x0000000409103825 */ /* 0x010fc800078e0010 */
[----:B---3--:R-:W-:Y:S02]  /*0a00*/  @P3 IMAD.WIDE.U32 R18, R7, 0x4, R18 ;  /* 0x0000000407123825 */ /* 0x008fe400078e0012 */
[----:B------:R-:W3:Y:S04]  /*0a10*/  @P3 LDG.E R16, desc[UR6][R16.64] ;  /* 0x0000000610103981 */ /* 0x000ee8000c1e1900 */
[----:B------:R-:W1:Y:S01]  /*0a20*/  @P3 LDG.E R19, desc[UR6][R18.64] ;  /* 0x0000000612133981 */ /* 0x000e62000c1e1900 */
[----:B------:R-:W-:-:S05]  /*0a30*/  VIADD R20, R8, 0xfffffffe ;  /* 0xfffffffe08147836 */ /* 0x000fca0000000000 */
[----:B------:R-:W-:-:S04]  /*0a40*/  ISETP.GE.AND P2, PT, R20, UR5, PT ;  /* 0x0000000514007c0c */ /* 0x000fc8000bf46270 */
[----:B------:R-:W-:-:S04]  /*0a50*/  ISETP.GT.AND P2, PT, R11, -0x2, !P2 ;  /* 0xfffffffe0b00780c */ /* 0x000fc80005744270 */
[----:B------:R-:W-:-:S13]  /*0a60*/  PLOP3.LUT P2, PT, P1, P2, PT, 0x80, 0x8 ;  /* 0x000000000008781c */ /* 0x000fda0000f45070 */
[----:B------:R-:W4:Y:S01]  /*0a70*/  @P2 LDC.64 R20, c[0x0][0x380] ;  /* 0x0000e000ff142b82 */ /* 0x000f220000000a00 */
[----:B------:R-:W-:-:S04]  /*0a80*/  @P2 VIADD R23, R9, 0x1 ;  /* 0x0000000109172836 */ /* 0x000fc80000000000 */
[----:B----4-:R-:W-:Y:S01]  /*0a90*/  @P2 IMAD.WIDE.U32 R20, R23, 0x4, R20 ;  /* 0x0000000417142825 */ /* 0x010fe200078e0014 */
[----:B---3--:R-:W-:-:S03]  /*0aa0*/  @P3 I2FP.F32.S32 R22, R16 ;  /* 0x0000001000163245 */ /* 0x008fc60000201400 */
[----:B--2---:R-:W-:-:S04]  /*0ab0*/  IMAD.WIDE.U32 R16, R7, 0x4, R14 ;  /* 0x0000000407107825 */ /* 0x004fc800078e000e */
        /* <DEDUP_REMOVED lines=9> */
[----:B------:R-:W-:Y:S01]  /*0b50*/  @P3 VIADD R23, R9, 0x2 ;  /* 0x0000000209173836 */ /* 0x000fe20000000000 */
[----:B--2---:R-:W-:-:S05]  /*0b60*/  @P2 I2FP.F32.S32 R22, R20 ;  /* 0x0000001400162245 */ /* 0x004fca0000201400 */
[----:B-1----:R-:W-:Y:S01]  /*0b70*/  @P2 FFMA R4, R25, R22, R4 ;  /* 0x0000001619042223 */ /* 0x002fe20000000004 */
[----:B---3--:R-:W-:-:S04]  /*0b80*/  @P3 IMAD.WIDE.U32 R22, R23, 0x4, R18 ;  /* 0x0000000417163825 */ /* 0x008fc800078e0012 */
[----:B------:R1:W-:Y:S04]  /*0b90*/  @P2 STG.E desc[UR6][R12.64], R4 ;  /* 0x000000040c002986 */ /* 0x0003e8000c101906 */
[----:B------:R-:W2:Y:S04]  /*0ba0*/  @P3 LDG.E R22, desc[UR6][R22.64] ;  /* 0x0000000616163981 */ /* 0x000ea8000c1e1900 */
[----:B------:R-:W1:Y:S01]  /*0bb0*/  @P3 LDG.E R25, desc[UR6][R16.64+0x8] ;  /* 0x0000080610193981 */ /* 0x000e62000c1e1900 */
        /* <DEDUP_REMOVED lines=16> */
[----:B------:R-:W-:Y:S02]  /*0cc0*/  @P3 IADD3 R23, PT, PT, R9, 0x4, RZ ;  /* 0x0000000409173810 */ /* 0x000fe40007ffe0ff */
        /* <DEDUP_REMOVED lines=42> */
[----:B------:R-:W-:Y:S01]  /*0f70*/  VIADD R10, R10, 0x8 ;  /* 0x000000080a0a7836 */ /* 0x000fe20000000000 */
[----:B------:R-:W-:Y:S01]  /*0f80*/  IADD3 R9, PT, PT, R9, 0x8, RZ ;  /* 0x0000000809097810 */ /* 0x000fe20007ffe0ff */
[----:B------:R-:W-:-:S02]  /*0f90*/  VIADD R8, R8, 0x8 ;  /* 0x0000000808087836 */ /* 0x000fc40000000000 */
[----:B------:R-:W-:Y:S01]  /*0fa0*/  VIADD R7, R7, 0x8 ;  /* 0x0000000807077836 */ /* 0x000fe20000000000 */
[----:B--2---:R-:W-:-:S05]  /*0fb0*/  @P2 I2FP.F32.S32 R11, R20 ;  /* 0x00000014000b2245 */ /* 0x004fca0000201400 */
[----:B-1----:R-:W-:-:S05]  /*0fc0*/  @P2 FFMA R4, R17, R11, R4 ;  /* 0x0000000b11042223 */ /* 0x002fca0000000004 */
[----:B------:R4:W-:Y:S01]  /*0fd0*/  @P2 STG.E desc[UR6][R12.64], R4 ;  /* 0x000000040c002986 */ /* 0x0009e2000c101906 */
[----:B------:R-:W-:-:S13]  /*0fe0*/  ISETP.NE.AND P2, PT, R10, RZ, PT ;  /* 0x000000ff0a00720c */ /* 0x000fda0003f45270 */
[----:B----4-:R-:W-:Y:S05]  /*0ff0*/  @P2 BRA `(.L_x_2) ;  /* 0xfffffff800642947 */ /* 0x010fea000383ffff */
.L_x_1:
[----:B------:R-:W2:Y:S01]  /*1000*/  LDC R11, c[0x0][0x3a4] ;  /* 0x0000e900ff0b7b82 */ /* 0x000ea20000000800 */
[----:B------:R-:W-:Y:S01]  /*1010*/  VIADD R10, R8, 0xfffffffd ;  /* 0xfffffffd080a7836 */ /* 0x000fe20000000000 */
[----:B--2---:R-:W-:-:S07]  /*1020*/  LOP3.LUT R7, R11, 0x7ffffff8, RZ, 0xc0, !PT ;  /* 0x7ffffff80b077812 */ /* 0x004fce00078ec0ff */
.L_x_0:
[----:B------:R-:W-:-:S13]  /*1030*/  ISETP.NE.AND P2, PT, R2, RZ, PT ;  /* 0x000000ff0200720c */ /* 0x000fda0003f45270 */
[----:B------:R-:W-:Y:S05]  /*1040*/  @!P2 BRA `(.L_x_3) ;  /* 0x0000000400f4a947 */ /* 0x000fea0003800000 */
[----:B------:R-:W-:Y:S01]  /*1050*/  VIADD R8, R2, 0xffffffff ;  /* 0xffffffff02087836 */ /* 0x000fe20000000000 */
[----:B------:R-:W-:-:S04]  /*1060*/  LOP3.LUT P5, R18, R11, 0x3, RZ, 0xc0, !PT ;  /* 0x000000030b127812 */ /* 0x000fc800078ac0ff */
[----:B------:R-:W-:-:S13]  /*1070*/  ISETP.GE.U32.AND P2, PT, R8, 0x3, PT ;  /* 0x000000030800780c */ /* 0x000fda0003f46070 */
[----:B------:R-:W-:Y:S05]  /*1080*/  @!P2 BRA `(.L_x_4) ;  /* 0x0000000000f8a947 */ /* 0x000fea0003800000 */
[----:B------:R-:W2:Y:S01]  /*1090*/  LDCU UR5, c[0x0][0x39c] ;  /* 0x00007380ff0577ac */ /* 0x000ea20008000800 */
[----:B------:R-:W3:Y:S08]  /*10a0*/  LDC.64 R14, c[0x0][0x380] ;  /* 0x0000e000ff0e7b82 */ /* 0x000ef00000000a00 */
[----:B------:R-:W4:Y:S01]  /*10b0*/  LDC.64 R8, c[0x0][0x388] ;  /* 0x0000e200ff087b82 */ /* 0x000f220000000a00 */
[----:B--2---:R-:W-:-:S04]  /*10c0*/  ISETP.GE.AND P3, PT, R10, UR5, PT ;  /* 0x000000050a007c0c */ /* 0x004fc8000bf66270 */
[----:B------:R-:W-:-:S04]  /*10d0*/  ISETP.GT.AND P3, PT, R10, -0x1, !P3 ;  /* 0xffffffff0a00780c */ /* 0x000fc80005f64270 */
[----:B------:R-:W-:-:S13]  /*10e0*/  PLOP3.LUT P3, PT, P1, P3, PT, 0x80, 0x8 ;  /* 0x000000000008781c */ /* 0x000fda0000f67070 */
[----:B------:R-:W2:Y:S01]  /*10f0*/  @P3 LDC R17, c[0x0][0x398] ;  /* 0x0000e600ff113b82 */ /* 0x000ea20000000800 */
[----:B------:R-:W-:-:S04]  /*1100*/  @P3 IMAD.IADD R21, R6, 0x1, R7 ;  /* 0x0000000106153824 */ /* 0x000fc800078e0207 */
[----:B----4-:R-:W-:-:S03]  /*1110*/  @P3 IMAD.WIDE.U32 R20, R21, 0x4, R8 ;  /* 0x0000000415143825 */ /* 0x010fc600078e0008 */
[----:B------:R-:W4:Y:S03]  /*1120*/  LDC.64 R8, c[0x0][0x388] ;  /* 0x0000e200ff087b82 */ /* 0x000f260000000a00 */
[----:B------:R-:W1:Y:S01]  /*1130*/  @P3 LDG.E R21, desc[UR6][R20.64] ;  /* 0x0000000614153981 */ /* 0x000e62000c1e1900 */
[----:B--2---:R-:W-:-:S04]  /*1140*/  @P3 IMAD R17, R3, R17, R10 ;  /* 0x0000001103113224 */ /* 0x004fc800078e020a */
[----:B---3--:R-:W-:-:S06]  /*1150*/  @P3 IMAD.WIDE.U32 R14, R17, 0x4, R14 ;  /* 0x00000004110e3825 */ /* 0x008fcc00078e000e */
[----:B------:R2:W3:Y:S01]  /*1160*/  @P3 LDG.E R14, desc[UR6][R14.64] ;  /* 0x000000060e0e3981 */ /* 0x0004e2000c1e1900 */
[----:B------:R-:W-:-:S05]  /*1170*/  VIADD R24, R10, 0x1 ;  /* 0x000000010a187836 */ /* 0x000fca0000000000 */
[----:B------:R-:W-:-:S04]  /*1180*/  ISETP.GE.AND P2, PT, R24, UR5, PT ;  /* 0x0000000518007c0c */ /* 0x000fc8000bf46270 */
[----:B------:R-:W-:-:S04]  /*1190*/  ISETP.GT.AND P2, PT, R10, -0x2, !P2 ;  /* 0xfffffffe0a00780c */ /* 0x000fc80005744270 */
[----:B------:R-:W-:-:S13]  /*11a0*/  PLOP3.LUT P2, PT, P1, P2, PT, 0x80, 0x8 ;  /* 0x000000000008781c */ /* 0x000fda0000f45070 */
[----:B------:R-:W2:Y:S08]  /*11b0*/  @P2 LDC R23, c[0x0][0x398] ;  /* 0x0000e600ff172b82 */ /* 0x000eb00000000800 */
[----:B------:R-:W5:Y:S01]  /*11c0*/  @P2 LDC.64 R16, c[0x0][0x380] ;  /* 0x0000e000ff102b82 */ /* 0x000f620000000a00 */
[----:B------:R-:W-:Y:S01]  /*11d0*/  IADD3 R22, P6, PT, R6, R7, RZ ;  /* 0x0000000706167210 */ /* 0x000fe20007fde0ff */
[----:B--2---:R-:W-:-:S04]  /*11e0*/  @P2 IMAD R15, R3, R23, R24 ;  /* 0x00000017030f2224 */ /* 0x004fc800078e0218 */
[----:B-----5:R-:W-:Y:S01]  /*11f0*/  @P2 IMAD.WIDE.U32 R16, R15, 0x4, R16 ;  /* 0x000000040f102825 */ /* 0x020fe200078e0010 */
[----:B---3--:R-:W-:-:S03]  /*1200*/  @P3 I2FP.F32.S32 R19, R14 ;  /* 0x0000000e00133245 */ /* 0x008fc60000201400 */
[----:B------:R-:W-:Y:S01]  /*1210*/  IMAD.X R14, RZ, RZ, RZ, P6 ;  /* 0x000000ffff0e7224 */ /* 0x000fe200030e06ff */
[----:B----4-:R-:W-:Y:S01]  /*1220*/  LEA R8, P6, R22, R8, 0x2 ;  /* 0x0000000816087211 */ /* 0x010fe200078c10ff */
[----:B-1----:R-:W-:-:S03]  /*1230*/  @P3 FFMA R4, R21, R19, R4 ;  /* 0x0000001315043223 */ /* 0x002fc60000000004 */
[----:B------:R-:W-:Y:S02]  /*1240*/  LEA.HI.X R9, R22, R9, R14, 0x2, P6 ;  /* 0x0000000916097211 */ /* 0x000fe400030f140e */
[----:B------:R1:W-:Y:S04]  /*1250*/  @P3 STG.E desc[UR6][R12.64], R4 ;  /* 0x000000040c003986 */ /* 0x0003e8000c101906 */
[----:B------:R-:W2:Y:S04]  /*1260*/  @P2 LDG.E R16, desc[UR6][R16.64] ;  /* 0x0000000610102981 */ /* 0x000ea8000c1e1900 */
[----:B------:R-:W1:Y:S01]  /*1270*/  @P2 LDG.E R19, desc[UR6][R8.64+0x4] ;  /* 0x0000040608132981 */ /* 0x000e62000c1e1900 */
[----:B------:R-:W-:-:S05]  /*1280*/  VIADD R22, R10, 0x2 ;  /* 0x000000020a167836 */ /* 0x000fca0000000000 */
[----:B------:R-:W-:-:S04]  /*1290*/  ISETP.GE.AND P3, PT, R22, UR5, PT ;  /* 0x0000000516007c0c */ /* 0x000fc8000bf66270 */
[----:B------:R-:W-:-:S04]  /*12a0*/  ISETP.GT.AND P3, PT, R10, -0x3, !P3 ;  /* 0xfffffffd0a00780c */ /* 0x000fc80005f64270 */
[----:B------:R-:W-:-:S13]  /*12b0*/  PLOP3.LUT P3, PT, P1, P3, PT, 0x80, 0x8 ;  /* 0x000000000008781c */ /* 0x000fda0000f67070 */
[----:B------:R-:W3:Y:S08]  /*12c0*/  @P3 LDC R21, c[0x0][0x398] ;  /* 0x0000e600ff153b82 */ /* 0x000ef00000000800 */
[----:B------:R-:W4:Y:S01]  /*12d0*/  @P3 LDC.64 R14, c[0x0][0x380] ;  /* 0x0000e000ff0e3b82 */ /* 0x000f220000000a00 */
[----:B---3--:R-:W-:Y:S01]  /*12e0*/  @P3 IMAD R21, R3, R21, R22 ;  /* 0x0000001503153224 */ /* 0x008fe200078e0216 */
[----:B--2---:R-:W-:-:S03]  /*12f0*/  @P2 I2FP.F32.S32 R20, R16 ;  /* 0x0000001000142245 */ /* 0x004fc60000201400 */
[----:B----4-:R-:W-:-:S04]  /*1300*/  @P3 IMAD.WIDE.U32 R16, R21, 0x4, R14 ;  /* 0x0000000415103825 */ /* 0x010fc800078e000e */
        /* <DEDUP_REMOVED lines=10> */
[----:B---3--:R-:W-:-:S04]  /*13b0*/  @P2 IMAD R21, R3, R21, R22 ;  /* 0x0000001503152224 */ /* 0x008fc800078e0216 */
[----:B----4-:R-:W-:Y:S01]  /*13c0*/  @P2 IMAD.WIDE.U32 R14, R21, 0x4, R14 ;  /* 0x00000004150e2825 */ /* 0x010fe200078e000e */
[----:B--2---:R-:W-:-:S05]  /*13d0*/  @P3 I2FP.F32.S32 R20, R16 ;  /* 0x0000001000143245 */ /* 0x004fca0000201400 */
[----:B-1----:R-:W-:-:S05]  /*13e0*/  @P3 FFMA R4, R19, R20, R4 ;  /* 0x0000001413043223 */ /* 0x002fca0000000004 */
[----:B------:R1:W-:Y:S04]  /*13f0*/  @P3 STG.E desc[UR6][R12.64], R4 ;  /* 0x000000040c003986 */ /* 0x0003e8000c101906 */
[----:B------:R-:W2:Y:S04]  /*1400*/  @P2 LDG.E R14, desc[UR6][R14.64] ;  /* 0x000000060e0e2981 */ /* 0x000ea8000c1e1900 */
[----:B------:R-:W1:Y:S01]  /*1410*/  @P2 LDG.E R9, desc[UR6][R8.64+0xc] ;  /* 0x00000c0608092981 */ /* 0x000e62000c1e1900 */
[----:B------:R-:W-:Y:S01]  /*1420*/  VIADD R7, R7, 0x4 ;  /* 0x0000000407077836 */ /* 0x000fe20000000000 */
[----:B------:R-:W-:-:S02]  /*1430*/  IADD3 R10, PT, PT, R10, 0x4, RZ ;  /* 0x000000040a0a7810 */ /* 0x000fc40007ffe0ff */
[----:B--2---:R-:W-:-:S05]  /*1440*/  @P2 I2FP.F32.S32 R16, R14 ;  /* 0x0000000e00102245 */ /* 0x004fca0000201400 */
[----:B-1----:R-:W-:-:S05]  /*1450*/  @P2 FFMA R4, R9, R16, R4 ;  /* 0x0000001009042223 */ /* 0x002fca0000000004 */
[----:B------:R2:W-:Y:S02]  /*1460*/  @P2 STG.E desc[UR6][R12.64], R4 ;  /* 0x000000040c002986 */ /* 0x0005e4000c101906 */
.L_x_4:
[----:B------:R-:W-:Y:S05]  /*1470*/  @!P5 BRA `(.L_x_3) ;  /* 0x0000000000e8d947 */ /* 0x000fea0003800000 */
[----:B------:R-:W-:Y:S01]  /*1480*/  ISETP.NE.AND P2, PT, R18, 0x1, PT ;  /* 0x000000011200780c */ /* 0x000fe20003f45270 */
[----:B------:R-:W3:-:S12]  /*1490*/  LDCU UR8, c[0x0][0x39c] ;  /* 0x00007380ff0877ac */ /* 0x000ed80008000800 */
[----:B------:R-:W-:Y:S05]  /*14a0*/  @!P2 BRA `(.L_x_5) ;  /* 0x000000000090a947 */ /* 0x000fea0003800000 */
[----:B------:R-:W4:Y:S01]  /*14b0*/  LDCU UR5, c[0x0][0x39c] ;  /* 0x00007380ff0577ac */ /* 0x000f220008000800 */
[----:B------:R-:W5:Y:S08]  /*14c0*/  LDC.64 R14, c[0x0][0x380] ;  /* 0x0000e000ff0e7b82 */ /* 0x000f700000000a00 */
[----:B------:R-:W0:Y:S01]  /*14d0*/  LDC.64 R8, c[0x0][0x388] ;  /* 0x0000e200ff087b82 */ /* 0x000e220000000a00 */
[----:B----4-:R-:W-:-:S04]  /*14e0*/  ISETP.GE.AND P2, PT, R10, UR5, PT ;  /* 0x000000050a007c0c */ /* 0x010fc8000bf46270 */
[----:B------:R-:W-:-:S04]  /*14f0*/  ISETP.GT.AND P2, PT, R10, -0x1, !P2 ;  /* 0xffffffff0a00780c */ /* 0x000fc80005744270 */
[----:B------:R-:W-:-:S13]  /*1500*/  PLOP3.LUT P2, PT, P1, P2, PT, 0x80, 0x8 ;  /* 0x000000000008781c */ /* 0x000fda0000f45070 */
[----:B------:R-:W4:Y:S01]  /*1510*/  @P2 LDC R16, c[0x0][0x398] ;  /* 0x0000e600ff102b82 */ /* 0x000f220000000800 */
[----:B------:R-:W-:Y:S02]  /*1520*/  @P2 IMAD.IADD R17, R6, 0x1, R7 ;  /* 0x0000000106112824 */ /* 0x000fe400078e0207 */
[----:B----4-:R-:W-:Y:S02]  /*1530*/  @P2 IMAD R19, R3, R16, R10 ;  /* 0x0000001003132224 */ /* 0x010fe400078e020a */
[----:B0-----:R-:W-:-:S04]  /*1540*/  @P2 IMAD.WIDE.U32 R16, R17, 0x4, R8 ;  /* 0x0000000411102825 */ /* 0x001fc800078e0008 */
[----:B-----5:R-:W-:Y:S02]  /*1550*/  @P2 IMAD.WIDE.U32 R18, R19, 0x4, R14 ;  /* 0x0000000413122825 */ /* 0x020fe400078e000e */
[----:B------:R-:W1:Y:S04]  /*1560*/  @P2 LDG.E R17, desc[UR6][R16.64] ;  /* 0x0000000610112981 */ /* 0x000e68000c1e1900 */
[----:B------:R0:W4:Y:S01]  /*1570*/  @P2 LDG.E R18, desc[UR6][R18.64] ;  /* 0x0000000612122981 */ /* 0x000122000c1e1900 */
[----:B------:R-:W-:-:S05]  /*1580*/  VIADD R22, R10, 0x1 ;  /* 0x000000010a167836 */ /* 0x000fca0000000000 */
[----:B------:R-:W-:-:S04]  /*1590*/  ISETP.GE.AND P3, PT, R22, UR5, PT ;  /* 0x0000000516007c0c */ /* 0x000fc8000bf66270 */
[----:B------:R-:W-:-:S04]  /*15a0*/  ISETP.GT.AND P3, PT, R10, -0x2, !P3 ;  /* 0xfffffffe0a00780c */ /* 0x000fc80005f64270 */
[----:B------:R-:W-:-:S13]  /*15b0*/  PLOP3.LUT P3, PT, P1, P3, PT, 0x80, 0x8 ;  /* 0x000000000008781c */ /* 0x000fda0000f67070 */
[----:B------:R-:W0:Y:S08]  /*15c0*/  @P3 LDC R23, c[0x0][0x398] ;  /* 0x0000e600ff173b82 */ /* 0x000e300000000800 */
[----:B------:R-:W5:Y:S08]  /*15d0*/  @P3 LDC.64 R14, c[0x0][0x380] ;  /* 0x0000e000ff0e3b82 */ /* 0x000f700000000a00 */
[----:B------:R-:W2:Y:S01]  /*15e0*/  @P3 LDC.64 R8, c[0x0][0x388] ;  /* 0x0000e200ff083b82 */ /* 0x000ea20000000a00 */
[----:B------:R-:W-:Y:S01]  /*15f0*/  @P3 IADD3 R21, P5, PT, R6, R7, RZ ;  /* 0x0000000706153210 */ /* 0x000fe20007fbe0ff */
[----:B0-----:R-:W-:-:S04]  /*1600*/  @P3 IMAD R19, R3, R23, R22 ;  /* 0x0000001703133224 */ /* 0x001fc800078e0216 */
[----:B------:R-:W-:Y:S02]  /*1610*/  @P3 IMAD.X R16, RZ, RZ, RZ, P5 ;  /* 0x000000ffff103224 */ /* 0x000fe400028e06ff */
[----:B-----5:R-:W-:Y:S01]  /*1620*/  @P3 IMAD.WIDE.U32 R14, R19, 0x4, R14 ;  /* 0x00000004130e3825 */ /* 0x020fe200078e000e */
[----:B--2---:R-:W-:-:S04]  /*1630*/  @P3 LEA R8, P5, R21, R8, 0x2 ;  /* 0x0000000815083211 */ /* 0x004fc800078a10ff */
[----:B------:R-:W-:Y:S02]  /*1640*/  @P3 LEA.HI.X R9, R21, R9, R16, 0x2, P5 ;  /* 0x0000000915093211 */ /* 0x000fe400028f1410 */
[----:B----4-:R-:W-:-:S05]  /*1650*/  @P2 I2FP.F32.S32 R20, R18 ;  /* 0x0000001200142245 */ /* 0x010fca0000201400 */
[----:B-1----:R-:W-:-:S05]  /*1660*/  @P2 FFMA R4, R17, R20, R4 ;  /* 0x0000001411042223 */ /* 0x002fca0000000004 */
[----:B------:R0:W-:Y:S04]  /*1670*/  @P2 STG.E desc[UR6][R12.64], R4 ;  /* 0x000000040c002986 */ /* 0x0001e8000c101906 */
[----:B------:R-:W2:Y:S04]  /*1680*/  @P3 LDG.E R14, desc[UR6][R14.64] ;  /* 0x000000060e0e3981 */ /* 0x000ea8000c1e1900 */
[----:B------:R-:W0:Y:S01]  /*1690*/  @P3 LDG.E R9, desc[UR6][R8.64+0x4] ;  /* 0x0000040608093981 */ /* 0x000e22000c1e1900 */
[----:B------:R-:W-:Y:S02]  /*16a0*/  VIADD R7, R7, 0x2 ;  /* 0x0000000207077836 */ /* 0x000fe40000000000 */
[----:B------:R-:W-:Y:S01]  /*16b0*/  VIADD R10, R10, 0x2 ;  /* 0x000000020a0a7836 */ /* 0x000fe20000000000 */
[----:B--2---:R-:W-:-:S05]  /*16c0*/  @P3 I2FP.F32.S32 R16, R14 ;  /* 0x0000000e00103245 */ /* 0x004fca0000201400 */
[----:B0-----:R-:W-:-:S05]  /*16d0*/  @P3 FFMA R4, R9, R16, R4 ;  /* 0x0000001009043223 */ /* 0x001fca0000000004 */
[----:B------:R4:W-:Y:S02]  /*16e0*/  @P3 STG.E desc[UR6][R12.64], R4 ;  /* 0x000000040c003986 */ /* 0x0009e4000c101906 */
.L_x_5:
[C---:B---3--:R-:W-:Y:S01]  /*16f0*/  ISETP.GE.AND P2, PT, R10.reuse, UR8, PT ;  /* 0x000000080a007c0c */ /* 0x048fe2000bf46270 */
[----:B------:R-:W-:Y:S01]  /*1700*/  BSSY.RECONVERGENT B0, `(.L_x_3) ;  /* 0x0000011000007945 */ /* 0x000fe20003800200 */
[----:B------:R-:W-:Y:S02]  /*1710*/  LOP3.LUT P3, RZ, R11, 0x1, RZ, 0xc0, !PT ;  /* 0x000000010bff7812 */ /* 0x000fe4000786c0ff */
[----:B------:R-:W-:-:S04]  /*1720*/  ISETP.GT.AND P2, PT, R10, -0x1, !P2 ;  /* 0xffffffff0a00780c */ /* 0x000fc80005744270 */
[----:B------:R-:W-:-:S13]  /*1730*/  PLOP3.LUT P2, PT, P3, P1, P2, 0x7f, 0x0 ;  /* 0x000000000000781c */ /* 0x000fda0001f42f27 */
[----:B------:R-:W-:Y:S05]  /*1740*/  @P2 BRA `(.L_x_6) ;  /* 0x0000000000302947 */ /* 0x000fea0003800000 */
[----:B------:R-:W3:Y:S01]  /*1750*/  LDC.64 R8, c[0x0][0x380] ;  /* 0x0000e000ff087b82 */ /* 0x000ee20000000a00 */
[----:B------:R-:W5:Y:S01]  /*1760*/  LDCU UR5, c[0x0][0x398] ;  /* 0x00007300ff0577ac */ /* 0x000f620008000800 */
[----:B------:R-:W-:-:S06]  /*1770*/  IMAD.IADD R7, R6, 0x1, R7 ;  /* 0x0000000106077824 */ /* 0x000fcc00078e0207 */
[----:B------:R-:W0:Y:S01]  /*1780*/  LDC.64 R14, c[0x0][0x388] ;  /* 0x0000e200ff0e7b82 */ /* 0x000e220000000a00 */
[----:B-----5:R-:W-:-:S04]  /*1790*/  IMAD R11, R3, UR5, R10 ;  /* 0x00000005030b7c24 */ /* 0x020fc8000f8e020a */
[----:B---3--:R-:W-:-:S06]  /*17a0*/  IMAD.WIDE.U32 R8, R11, 0x4, R8 ;  /* 0x000000040b087825 */ /* 0x008fcc00078e0008 */
[----:B------:R-:W3:Y:S01]  /*17b0*/  LDG.E R8, desc[UR6][R8.64] ;  /* 0x0000000608087981 */ /* 0x000ee2000c1e1900 */
[----:B0-----:R-:W-:-:S06]  /*17c0*/  IMAD.WIDE.U32 R6, R7, 0x4, R14 ;  /* 0x0000000407067825 */ /* 0x001fcc00078e000e */
[----:B------:R-:W1:Y:S01]  /*17d0*/  LDG.E R7, desc[UR6][R6.64] ;  /* 0x0000000606077981 */ /* 0x000e62000c1e1900 */
[----:B---3--:R-:W-:-:S05]  /*17e0*/  I2FP.F32.S32 R10, R8 ;  /* 0x00000008000a7245 */ /* 0x008fca0000201400 */
[----:B-12-4-:R-:W-:-:S05]  /*17f0*/  FFMA R4, R7, R10, R4 ;  /* 0x0000000a07047223 */ /* 0x016fca0000000004 */
[----:B------:R3:W-:Y:S02]  /*1800*/  STG.E desc[UR6][R12.64], R4 ;  /* 0x000000040c007986 */ /* 0x0007e4000c101906 */
.L_x_6:
[----:B------:R-:W-:Y:S05]  /*1810*/  BSYNC.RECONVERGENT B0 ;  /* 0x0000000000007941 */ /* 0x000fea0003800200 */
.L_x_3:
[----:B------:R-:W-:Y:S01]  /*1820*/  VIADD R3, R3, 0x1 ;  /* 0x0000000103037836 */ /* 0x000fe20000000000 */
[----:B------:R-:W-:Y:S06]  /*1830*/  @P4 BRA `(.L_x_7) ;  /* 0xffffffe800844947 */ /* 0x000fec000383ffff */
[----:B------:R-:W-:Y:S05]  /*1840*/  EXIT ;  /* 0x000000000000794d */ /* 0x000fea0003800000 */
.L_x_8:
[----:B------:R-:W-:-:S00]  /*1850*/  BRA `(.L_x_8) ;  /* 0xfffffffc00fc7947 */ /* 0x000fc0000383ffff */
[----:B------:R-:W-:-:S00]  /*1860*/  NOP ;  /* 0x0000000000007918 */ /* 0x000fc00000000000 */
        /* <DEDUP_REMOVED lines=9> */
.L_x_14:


//--------------------- .text._Z6conv1DPiS_S_iii  --------------------------
	.section	.text._Z6conv1DPiS_S_iii,"ax",@progbits
	.align	128
        .global         _Z6conv1DPiS_S_iii
        .type           _Z6conv1DPiS_S_iii,@function
        .size           _Z6conv1DPiS_S_iii,(.L_x_15 - _Z6conv1DPiS_S_iii)
        .other          _Z6conv1DPiS_S_iii,@"STO_CUDA_ENTRY STV_DEFAULT"
_Z6conv1DPiS_S_iii:
.text._Z6conv1DPiS_S_iii:
[----:B------:R-:W-:Y:S01]  /*0000*/  LDC R1, c[0x0][0x37c] ;  /* 0x0000df00ff017b82 */ /* 0x000fe20000000800 */
[----:B------:R-:W0:Y:S07]  /*0010*/  S2R R0, SR_TID.Y ;  /* 0x0000000000007919 */ /* 0x000e2e0000002200 */
[----:B------:R-:W0:Y:S01]  /*0020*/  S2UR UR5, SR_CTAID.Y ;  /* 0x00000000000579c3 */ /* 0x000e220000002600 */
[----:B------:R-:W1:Y:S07]  /*0030*/  LDCU UR4, c[0x0][0x398] ;  /* 0x00007300ff0477ac */ /* 0x000e6e0008000800 */
[----:B------:R-:W0:Y:S02]  /*0040*/  LDC R5, c[0x0][0x364] ;  /* 0x0000d900ff057b82 */ /* 0x000e240000000800 */
[----:B0-----:R-:W-:-:S05]  /*0050*/  IMAD R5, R5, UR5, R0 ;  /* 0x0000000505057c24 */ /* 0x001fca000f8e0200 */
[----:B-1----:R-:W-:-:S13]  /*0060*/  ISETP.GE.AND P0, PT, R5, UR4, PT ;  /* 0x0000000405007c0c */ /* 0x002fda000bf06270 */
[----:B------:R-:W-:Y:S05]  /*0070*/  @P0 EXIT ;  /* 0x000000000000094d */ /* 0x000fea0003800000 */
[----:B------:R-:W0:Y:S01]  /*0080*/  LDC R6, c[0x0][0x39c] ;  /* 0x0000e700ff067b82 */ /* 0x000e220000000800 */
[----:B------:R-:W1:Y:S01]  /*0090*/  LDCU UR5, c[0x0][0x3a0] ;  /* 0x00007400ff0577ac */ /* 0x000e620008000800 */
[----:B------:R-:W2:Y:S06]  /*00a0*/  LDCU.64 UR6, c[0x0][0x358] ;  /* 0x00006b00ff0677ac */ /* 0x000eac0008000a00 */
[----:B------:R-:W3:Y:S01]  /*00b0*/  LDC.64 R2, c[0x0][0x390] ;  /* 0x0000e400ff027b82 */ /* 0x000ee20000000a00 */
[C---:B-1----:R-:W-:Y:S01]  /*00c0*/  VIADD R0, R5.reuse, -UR5 ;  /* 0x8000000505007c36 */ /* 0x042fe20008000000 */
[----:B0-----:R-:W-:Y:S01]  /*00d0*/  ISETP.GE.AND P0, PT, R6, 0x1, PT ;  /* 0x000000010600780c */ /* 0x001fe20003f06270 */
[----:B---3--:R-:W-:-:S05]  /*00e0*/  IMAD.WIDE.U32 R2, R5, 0x4, R2 ;  /* 0x0000000405027825 */ /* 0x008fca00078e0002 */
[----:B--2---:R0:W-:Y:S07]  /*00f0*/  STG.E desc[UR6][R2.64], RZ ;  /* 0x000000ff02007986 */ /* 0x0041ee000c101906 */
[----:B------:R-:W-:Y:S05]  /*0100*/  @!P0 EXIT ;  /* 0x000000000000894d */ /* 0x000fea0003800000 */
[C---:B------:R-:W-:Y:S02]  /*0110*/  ISETP.GE.U32.AND P0, PT, R6.reuse, 0x8, PT ;  /* 0x000000080600780c */ /* 0x040fe40003f06070 */
[----:B------:R-:W-:Y:S02]  /*0120*/  CS2R R8, SRZ ;  /* 0x0000000000087805 */ /* 0x000fe4000001ff00 */
[----:B------:R-:W-:-:S04]  /*0130*/  LOP3.LUT R10, R6, 0x7, RZ, 0xc0, !PT ;  /* 0x00000007060a7812 */ /* 0x000fc800078ec0ff */
[----:B------:R-:W-:-:S05]  /*0140*/  ISETP.NE.AND P2, PT, R10, RZ, PT ;  /* 0x000000ff0a00720c */ /* 0x000fca0003f45270 */
[----:B------:R-:W-:Y:S08]  /*0150*/  @!P0 BRA `(.L_x_9) ;  /* 0x0000000400448947 */ /* 0x000ff00003800000 */
[----:B------:R-:W1:Y:S01]  /*0160*/  LDC.64 R4, c[0x0][0x388] ;  /* 0x0000e200ff047b82 */ /* 0x000e620000000a00 */
[----:B------:R-:W-:Y:S01]  /*0170*/  HFMA2 R11, -RZ, RZ, 0, 0 ;  /* 0x00000000ff0b7431 */ /* 0x000fe200000001ff */
[----:B------:R-:W-:Y:S01]  /*0180*/  LOP3.LUT R8, R6, 0x7ffffff8, RZ, 0xc0, !PT ;  /* 0x7ffffff806087812 */ /* 0x000fe200078ec0ff */
[----:B------:R-:W-:Y:S01]  /*0190*/  IMAD.MOV.U32 R9, RZ, RZ, RZ ;  /* 0x000000ffff097224 */ /* 0x000fe200078e00ff */
[----:B------:R-:W2:Y:S06]  /*01a0*/  LDCU UR4, c[0x0][0x398] ;  /* 0x00007300ff0477ac */ /* 0x000eac0008000800 */
.L_x_10:
[----:B--2---:R-:W-:Y:S01]  /*01b0*/  ISETP.GE.AND P1, PT, R0, UR4, PT ;  /* 0x0000000400007c0c */ /* 0x004fe2000bf26270 */
[----:B-1----:R-:W-:-:S03]  /*01c0*/  IMAD.WIDE.U32 R6, R11, 0x4, R4 ;  /* 0x000000040b067825 */ /* 0x002fc600078e0004 */
[----:B------:R-:W-:-:S13]  /*01d0*/  ISETP.LT.OR P1, PT, R0, RZ, P1 ;  /* 0x000000ff0000720c */ /* 0x000fda0000f21670 */
[----:B------:R-:W1:Y:S01]  /*01e0*/  @!P1 LDC.64 R12, c[0x0][0x380] ;  /* 0x0000e000ff0c9b82 */ /* 0x000e620000000a00 */
[----:B------:R-:W2:Y:S01]  /*01f0*/  @!P1 LDG.E R16, desc[UR6][R6.64] ;  /* 0x0000000606109981 */ /* 0x000ea2000c1e1900 */
[----:B-1----:R-:W-:-:S06]  /*0200*/  @!P1 IMAD.WIDE.U32 R12, R0, 0x4, R12 ;  /* 0x00000004000c9825 */ /* 0x002fcc00078e000c */
[----:B------:R-:W2:Y:S01]  /*0210*/  @!P1 LDG.E R12, desc[UR6][R12.64] ;  /* 0x000000060c0c9981 */ /* 0x000ea2000c1e1900 */
[----:B------:R-:W-:-:S05]  /*0220*/  VIADD R17, R0, 0x1 ;  /* 0x0000000100117836 */ /* 0x000fca0000000000 */
[----:B------:R-:W-:-:S04]  /*0230*/  ISETP.GE.AND P0, PT, R17, UR4, PT ;  /* 0x0000000411007c0c */ /* 0x000fc8000bf06270 */
[----:B------:R-:W-:-:S13]  /*0240*/  ISETP.LT.OR P0, PT, R0, -0x1, P0 ;  /* 0xffffffff0000780c */ /* 0x000fda0000701670 */
[----:B------:R-:W1:Y:S02]  /*0250*/  @!P0 LDC.64 R14, c[0x0][0x380] ;  /* 0x0000e000ff0e8b82 */ /* 0x000e640000000a00 */
[----:B-1----:R-:W-:-:S04]  /*0260*/  @!P0 IMAD.WIDE.U32 R14, R17, 0x4, R14 ;  /* 0x00000004110e8825 */ /* 0x002fc800078e000e */
[----:B--2---:R-:W-:-:S05]  /*0270*/  @!P1 IMAD R9, R16, R12, R9 ;  /* 0x0000000c10099224 */ /* 0x004fca00078e0209 */
[----:B------:R1:W-:Y:S04]  /*0280*/  @!P1 STG.E desc[UR6][R2.64], R9 ;  /* 0x0000000902009986 */ /* 0x0003e8000c101906 */
[----:B------:R-:W1:Y:S04]  /*0290*/  @!P0 LDG.E R14, desc[UR6][R14.64] ;  /* 0x000000060e0e8981 */ /* 0x000e68000c1e1900 */
[----:B------:R-:W1:Y:S01]  /*02a0*/  @!P0 LDG.E R16, desc[UR6][R6.64+0x4] ;  /* 0x0000040606108981 */ /* 0x000e62000c1e1900 */
[----:B------:R-:W-:-:S05]  /*02b0*/  VIADD R17, R0, 0x2 ;  /* 0x0000000200117836 */ /* 0x000fca0000000000 */
[----:B------:R-:W-:-:S04]  /*02c0*/  ISETP.GE.AND P1, PT, R17, UR4, PT ;  /* 0x0000000411007c0c */ /* 0x000fc8000bf26270 */
[----:B------:R-:W-:-:S13]  /*02d0*/  ISETP.LT.OR P1, PT, R0, -0x2, P1 ;  /* 0xfffffffe0000780c */ /* 0x000fda0000f21670 */
[----:B------:R-:W2:Y:S02]  /*02e0*/  @!P1 LDC.64 R12, c[0x0][0x380] ;  /* 0x0000e000ff0c9b82 */ /* 0x000ea40000000a00 */
[----:B--2---:R-:W-:-:S04]  /*02f0*/  @!P1 IMAD.WIDE.U32 R12, R17, 0x4, R12 ;  /* 0x00000004110c9825 */ /* 0x004fc800078e000c */
[----:B-1----:R-:W-:-:S05]  /*0300*/  @!P0 IMAD R9, R16, R14, R9 ;  /* 0x0000000e10098224 */ /* 0x002fca00078e0209 */
[----:B------:R1:W-:Y:S04]  /*0310*/  @!P0 STG.E desc[UR6][R2.64], R9 ;  /* 0x0000000902008986 */ /* 0x0003e8000c101906 */
[----:B------:R-:W1:Y:S04]  /*0320*/  @!P1 LDG.E R12, desc[UR6][R12.64] ;  /* 0x000000060c0c9981 */ /* 0x000e68000c1e1900 */
[----:B------:R-:W1:Y:S01]  /*0330*/  @!P1 LDG.E R16, desc[UR6][R6.64+0x8] ;  /* 0x0000080606109981 */ /* 0x000e62000c1e1900 */
[----:B------:R-:W-:-:S04]  /*0340*/  IADD3 R17, PT, PT, R0, 0x3, RZ ;  /* 0x0000000300117810 */ /* 0x000fc80007ffe0ff */
        /* <DEDUP_REMOVED lines=44> */
[----:B------:R-:W-:Y:S01]  /*0610*/  VIADD R11, R11, 0x8 ;  /* 0x000000080b0b7836 */ /* 0x000fe20000000000 */
[----:B------:R-:W-:Y:S01]  /*0620*/  IADD3 R0, PT, PT, R0, 0x8, RZ ;  /* 0x0000000800007810 */ /* 0x000fe20007ffe0ff */
[----:B-1----:R-:W-:-:S05]  /*0630*/  @!P0 IMAD R9, R16, R14, R9 ;  /* 0x0000000e10098224 */ /* 0x002fca00078e0209 */
[----:B------:R3:W-:Y:S01]  /*0640*/  @!P0 STG.E desc[UR6][R2.64], R9 ;  /* 0x0000000902008986 */ /* 0x0007e2000c101906 */
[----:B------:R-:W-:-:S13]  /*0650*/  ISETP.NE.AND P0, PT, R11, R8, PT ;  /* 0x000000080b00720c */ /* 0x000fda0003f05270 */
[----:B---3--:R-:W-:Y:S05]  /*0660*/  @P0 BRA `(.L_x_10) ;  /* 0xfffffff800d00947 */ /* 0x008fea000383ffff */
.L_x_9:
[----:B------:R-:W-:Y:S05]  /*0670*/  @!P2 EXIT ;  /* 0x000000000000a94d */ /* 0x000fea0003800000 */
[----:B------:R-:W1:Y:S01]  /*0680*/  LDC R6, c[0x0][0x39c] ;  /* 0x0000e700ff067b82 */ /* 0x000e620000000800 */
[----:B------:R-:W-:Y:S02]  /*0690*/  ISETP.GE.U32.AND P0, PT, R10, 0x4, PT ;  /* 0x000000040a00780c */ /* 0x000fe40003f06070 */
[----:B-1----:R-:W-:-:S04]  /*06a0*/  LOP3.LUT R7, R6, 0x3, RZ, 0xc0, !PT ;  /* 0x0000000306077812 */ /* 0x002fc800078ec0ff */
[----:B------:R-:W-:-:S07]  /*06b0*/  ISETP.NE.AND P2, PT, R7, RZ, PT ;  /* 0x000000ff0700720c */ /* 0x000fce0003f45270 */
[----:B------:R-:W-:Y:S06]  /*06c0*/  @!P0 BRA `(.L_x_11) ;  /* 0x00000000009c8947 */ /* 0x000fec0003800000 */
[C---:B------:R-:W-:Y:S01]  /*06d0*/  ISETP.GE.AND P1, PT, R0.reuse, UR4, PT ;  /* 0x0000000400007c0c */ /* 0x040fe2000bf26270 */
[----:B------:R-:W1:Y:S03]  /*06e0*/  LDC.64 R4, c[0x0][0x388] ;  /* 0x0000e200ff047b82 */ /* 0x000e660000000a00 */
[----:B------:R-:W-:-:S13]  /*06f0*/  ISETP.LT.OR P1, PT, R0, RZ, P1 ;  /* 0x000000ff0000720c */ /* 0x000fda0000f21670 */
[----:B------:R-:W2:Y:S01]  /*0700*/  @!P1 LDC.64 R10, c[0x0][0x380] ;  /* 0x0000e000ff0a9b82 */ /* 0x000ea20000000a00 */
[----:B-1----:R-:W-:-:S05]  /*0710*/  IMAD.WIDE.U32 R4, R8, 0x4, R4 ;  /* 0x0000000408047825 */ /* 0x002fca00078e0004 */
[----:B------:R-:W3:Y:S01]  /*0720*/  @!P1 LDG.E R14, desc[UR6][R4.64] ;  /* 0x00000006040e9981 */ /* 0x000ee2000c1e1900 */
[----:B--2---:R-:W-:-:S06]  /*0730*/  @!P1 IMAD.WIDE.U32 R10, R0, 0x4, R10 ;  /* 0x00000004000a9825 */ /* 0x004fcc00078e000a */
[----:B------:R-:W3:Y:S01]  /*0740*/  @!P1 LDG.E R10, desc[UR6][R10.64] ;  /* 0x000000060a0a9981 */ /* 0x000ee2000c1e1900 */
[----:B------:R-:W-:-:S05]  /*0750*/  VIADD R15, R0, 0x1 ;  /* 0x00000001000f7836 */ /* 0x000fca0000000000 */
[----:B------:R-:W-:-:S04]  /*0760*/  ISETP.GE.AND P0, PT, R15, UR4, PT ;  /* 0x000000040f007c0c */ /* 0x000fc8000bf06270 */
[----:B------:R-:W-:-:S13]  /*0770*/  ISETP.LT.OR P0, PT, R0, -0x1, P0 ;  /* 0xffffffff0000780c */ /* 0x000fda0000701670 */
[----:B------:R-:W1:Y:S02]  /*0780*/  @!P0 LDC.64 R12, c[0x0][0x380] ;  /* 0x0000e000ff0c8b82 */ /* 0x000e640000000a00 */
[----:B-1----:R-:W-:-:S04]  /*0790*/  @!P0 IMAD.WIDE.U32 R12, R15, 0x4, R12 ;  /* 0x000000040f0c8825 */ /* 0x002fc800078e000c */
[----:B---3--:R-:W-:-:S05]  /*07a0*/  @!P1 IMAD R9, R14, R10, R9 ;  /* 0x0000000a0e099224 */ /* 0x008fca00078e0209 */
        /* <DEDUP_REMOVED lines=21> */
[----:B------:R-:W-:Y:S02]  /*0900*/  VIADD R8, R8, 0x4 ;  /* 0x0000000408087836 */ /* 0x000fe40000000000 */
[----:B------:R-:W-:-:S02]  /*0910*/  VIADD R0, R0, 0x4 ;  /* 0x0000000400007836 */ /* 0x000fc40000000000 */
[----:B-1----:R-:W-:-:S05]  /*0920*/  @!P0 IMAD R9, R14, R12, R9 ;  /* 0x0000000c0e098224 */ /* 0x002fca00078e0209 */
[----:B------:R1:W-:Y:S02]  /*0930*/  @!P0 STG.E desc[UR6][R2.64], R9 ;  /* 0x0000000902008986 */ /* 0x0003e4000c101906 */
.L_x_11:
[----:B------:R-:W-:Y:S05]  /*0940*/  @!P2 EXIT ;  /* 0x000000000000a94d */ /* 0x000fea0003800000 */
[----:B------:R-:W-:Y:S02]  /*0950*/  ISETP.NE.AND P0, PT, R7, 0x1, PT ;  /* 0x000000010700780c */ /* 0x000fe40003f05270 */
[----:B------:R-:W-:-:S04]  /*0960*/  LOP3.LUT R6, R6, 0x1, RZ, 0xc0, !PT ;  /* 0x0000000106067812 */ /* 0x000fc800078ec0ff */
[----:B------:R-:W-:-:S07]  /*0970*/  ISETP.NE.U32.AND P2, PT, R6, 0x1, PT ;  /* 0x000000010600780c */ /* 0x000fce0003f45070 */
[----:B------:R-:W-:Y:S06]  /*0980*/  @!P0 BRA `(.L_x_12) ;  /* 0x0000000000548947 */ /* 0x000fec0003800000 */
[C---:B------:R-:W-:Y:S01]  /*0990*/  ISETP.GE.AND P0, PT, R0.reuse, UR4, PT ;  /* 0x0000000400007c0c */ /* 0x040fe2000bf06270 */
[----:B------:R-:W2:Y:S03]  /*09a0*/  LDC.64 R4, c[0x0][0x388] ;  /* 0x0000e200ff047b82 */ /* 0x000ea60000000a00 */
[----:B------:R-:W-:-:S13]  /*09b0*/  ISETP.LT.OR P0, PT, R0, RZ, P0 ;  /* 0x000000ff0000720c */ /* 0x000fda0000701670 */
[----:B------:R-:W3:Y:S01]  /*09c0*/  @!P0 LDC.64 R10, c[0x0][0x380] ;  /* 0x0000e000ff0a8b82 */ /* 0x000ee20000000a00 */
[----:B--2---:R-:W-:-:S05]  /*09d0*/  IMAD.WIDE.U32 R6, R8, 0x4, R4 ;  /* 0x0000000408067825 */ /* 0x004fca00078e0004 */
[----:B------:R-:W1:Y:S01]  /*09e0*/  @!P0 LDG.E R12, desc[UR6][R6.64] ;  /* 0x00000006060c8981 */ /* 0x000e62000c1e1900 */
[----:B---3--:R-:W-:-:S06]  /*09f0*/  @!P0 IMAD.WIDE.U32 R10, R0, 0x4, R10 ;  /* 0x00000004000a8825 */ /* 0x008fcc00078e000a */
        /* <DEDUP_REMOVED lines=13> */
[----:B------:R2:W-:Y:S02]  /*0ad0*/  @!P1 STG.E desc[UR6][R2.64], R9 ;  /* 0x0000000902009986 */ /* 0x0005e4000c101906 */
.L_x_12:
[----:B------:R-:W-:Y:S05]  /*0ae0*/  @P2 EXIT ;  /* 0x000000000000294d */ /* 0x000fea0003800000 */
[----:B------:R-:W-:-:S04]  /*0af0*/  ISETP.GE.AND P0, PT, R0, UR4, PT ;  /* 0x0000000400007c0c */ /* 0x000fc8000bf06270 */
[----:B------:R-:W-:-:S13]  /*0b00*/  ISETP.LT.OR P0, PT, R0, RZ, P0 ;  /* 0x000000ff0000720c */ /* 0x000fda0000701670 */
[----:B------:R-:W-:Y:S05]  /*0b10*/  @P0 EXIT ;  /* 0x000000000000094d */ /* 0x000fea0003800000 */
[----:B------:R-:W3:Y:S08]  /*0b20*/  LDC.64 R4, c[0x0][0x388] ;  /* 0x0000e200ff047b82 */ /* 0x000ef00000000a00 */
[----:B------:R-:W4:Y:S01]  /*0b30*/  LDC.64 R6, c[0x0][0x380] ;  /* 0x0000e000ff067b82 */ /* 0x000f220000000a00 */
[----:B---3--:R-:W-:-:S06]  /*0b40*/  IMAD.WIDE.U32 R4, R8, 0x4, R4 ;  /* 0x0000000408047825 */ /* 0x008fcc00078e0004 */
[----:B------:R-:W1:Y:S01]  /*0b50*/  LDG.E R4, desc[UR6][R4.64] ;  /* 0x0000000604047981 */ /* 0x000e62000c1e1900 */
[----:B----4-:R-:W-:-:S06]  /*0b60*/  IMAD.WIDE.U32 R6, R0, 0x4, R6 ;  /* 0x0000000400067825 */ /* 0x010fcc00078e0006 */
[----:B------:R-:W1:Y:S02]  /*0b70*/  LDG.E R6, desc[UR6][R6.64] ;  /* 0x0000000606067981 */ /* 0x000e64000c1e1900 */
[----:B-12---:R-:W-:-:S05]  /*0b80*/  IMAD R9, R4, R6, R9 ;  /* 0x0000000604097224 */ /* 0x006fca00078e0209 */
[----:B------:R-:W-:Y:S01]  /*0b90*/  STG.E desc[UR6][R2.64], R9 ;  /* 0x0000000902007986 */ /* 0x000fe2000c101906 */
[----:B------:R-:W-:Y:S05]  /*0ba0*/  EXIT ;  /* 0x000000000000794d */ /* 0x000fea0003800000 */
.L_x_13:
        /* <DEDUP_REMOVED lines=13> */
.L_x_15:


//--------------------- .nv.shared.reserved.0     --------------------------
	.section	.nv.shared.reserved.0,"aw",@nobits
	.weak		__nv_reservedSMEM_offset_0_alias
	.size		__nv_reservedSMEM_offset_0_alias, 0, 64
	.other		__nv_reservedSMEM_offset_0_alias,@"STO_CUDA_RESERVED_SHARED STV_DEFAULT"
__nv_reservedSMEM_offset_0_alias:
	.zero		0
	.zero		64


//--------------------- .nv.constant0._Z6conv2DPiPfS0_iiiiii --------------------------
	.section	.nv.constant0._Z6conv2DPiPfS0_iiiiii,"a",@progbits
	.sectionflags	@""
	.align	4
.nv.constant0._Z6conv2DPiPfS0_iiiiii:
	.zero		944


//--------------------- .nv.constant0._Z6conv1DPiS_S_iii --------------------------
	.section	.nv.constant0._Z6conv1DPiS_S_iii,"a",@progbits
	.sectionflags	@""
	.align	4
.nv.constant0._Z6conv1DPiS_S_iii:
	.zero		932


//--------------------- SYMBOLS --------------------------

	.type		.nv.reservedSmem.offset0,@object
	.size		.nv.reservedSmem.offset0,0x4
